	.target	sm_100a

	.elftype	@"ET_EXEC"


//--------------------- .note.nv.tkinfo           --------------------------
	.section	.note.nv.tkinfo,"",@"SHT_NOTE"
	.sectionflags	@"SHF_NOTE_NV_TKINFO"
	.tkinfo
        /*0018*/ 	.word	0x00000002
        /*0030*/ 	.string	""
        /*0030*/ 	.string	"ptxas"
        /*0030*/ 	.string	"Cuda compilation tools, release 13.0, V13.0.88"
        /*0030*/ 	.string	"Build cuda_13.0.r13.0/compiler.36424714_0"
        /*0030*/ 	.string	"-arch sm_100a -m 64 "



//--------------------- .note.nv.cuinfo           --------------------------
	.section	.note.nv.cuinfo,"",@"SHT_NOTE"
	.sectionflags	@"SHF_NOTE_NV_CUINFO"
        /*0018*/ 	.short	0x0002
        /*001a*/ 	.short	0x0064
        /*001c*/ 	.short	0x0082
	.zero		2


//--------------------- .nv.info                  --------------------------
	.section	.nv.info,"",@"SHT_CUDA_INFO"
	.align	4


	//----- nvinfo : EIATTR_REGCOUNT
	.align		4
        /*0000*/ 	.byte	0x04, 0x2f
        /*0002*/ 	.short	(.L_19 - .L_18)
	.align		4
.L_18:
        /*0004*/ 	.word	index@(_ZN7cutlass13device_kernelINS_4conv6kernel13ConvUniversalINS1_16ConvProblemShapeILNS1_8OperatorE2ELi2EEENS1_10collective14CollectiveConvINS1_47MainloopSm100TmaUmmaWarpSpecializedImplicitGemmILS5_2ELi8ELi2ELi1ELi2EN4cute5tupleIJNSA_1CILi2EEENSC_ILi1EEESE_EEEEENSB_IJNSC_ILi64EEENSB_IJNSC_ILi128EEEEEENSB_IJSH_EEEEEENS_10bfloat16_tESM_NSA_8TiledMMAINSA_8MMA_AtomIJNSA_20SM100_MMA_F16BF16_SSISM_SM_fLi64ELi128ELNSA_4UMMA5MajorE1ELSR_1ELNSQ_7ScaleInE0ELSS_0EEEEEENSA_6LayoutINSB_IJSE_SE_SE_EEENSB_IJNSC_ILi0EEESX_SX_EEEEENSB_IJNSA_10UnderscoreES10_S10_EEEEENS7_6detail27Sm100ImplicitGemmTileTraitsINSA_13SM90_TMA_LOADENSA_14ComposedLayoutINSA_7SwizzleILi3ELi4ELi3EEENSA_18smem_ptr_flag_bitsILi16EEENSV_INSB_IJSH_NSC_ILi8EEEEEENSB_IJSE_SH_EEEEEEEvEENS14_INSA_30SM90_TMA_LOAD_IM2COL_MULTICASTES1F_vEEEENS_8epilogue10collective18CollectiveEpilogueINS1K_23Sm100TmaWarpSpecializedILi4ELi2ELi16ELb1ELb0EEEJSL_NSB_IJNSV_ISH_SE_EENSV_INSC_ILi32EEESE_EEEEESM_NSB_IJlNSB_IJSE_llEEESX_EEESM_S1U_NS1K_6fusion15FusionCallbacksIS1O_NS1V_17LinearCombinationISM_fSM_fLNS_15FloatRoundStyleE2EEESL_S1S_JEEENSA_5SM1004TMEM4LOAD26SM100_TMEM_LOAD_16dp256b4xES15_NS16_INS17_ILi2ELi4ELi3EEES1A_NSV_INSB_IJS1B_S1Q_EEENSB_IJS1Q_SE_EEEEEEENSA_17SM75_U32x4_LDSM_NENSA_14SM90_TMA_STOREES29_NSA_17SM90_U32x4_STSM_NENSA_39AutoVectorizingCopyWithAssumedAlignmentILi128EEEEEEvvEEEEvNT_6ParamsE)
        /*0008*/ 	.word	0x00000060


	//----- nvinfo : EIATTR_FRAME_SIZE
	.align		4
.L_19:
        /*000c*/ 	.byte	0x04, 0x11
        /*000e*/ 	.short	(.L_21 - .L_20)
	.align		4
.L_20:
        /*0010*/ 	.word	index@($__internal_2_$__cuda_sm10x_tcgen05_guardrail_trap_unallocated_columns_being_dealloced)
        /*0014*/ 	.word	0x00000008


	//----- nvinfo : EIATTR_FRAME_SIZE
	.align		4
.L_21:
        /*0018*/ 	.byte	0x04, 0x11
        /*001a*/ 	.short	(.L_23 - .L_22)
	.align		4
.L_22:
        /*001c*/ 	.word	index@($__internal_1_$__cuda_sm10x_tcgen05_guardrail_trap_phase_invalid_during_alloc)
        /*0020*/ 	.word	0x00000008


	//----- nvinfo : EIATTR_FRAME_SIZE
	.align		4
.L_23:
        /*0024*/ 	.byte	0x04, 0x11
        /*0026*/ 	.short	(.L_25 - .L_24)
	.align		4
.L_24:
        /*0028*/ 	.word	index@($__internal_0_$__cuda_sm10x_tcgen05_guardrail_trap_col_being_dealloced_not_returned_by_alloc)
        /*002c*/ 	.word	0x00000008


	//----- nvinfo : EIATTR_FRAME_SIZE
	.align		4
.L_25:
        /*0030*/ 	.byte	0x04, 0x11
        /*0032*/ 	.short	(.L_27 - .L_26)
	.align		4
.L_26:
        /*0034*/ 	.word	index@(_ZN7cutlass13device_kernelINS_4conv6kernel13ConvUniversalINS1_16ConvProblemShapeILNS1_8OperatorE2ELi2EEENS1_10collective14CollectiveConvINS1_47MainloopSm100TmaUmmaWarpSpecializedImplicitGemmILS5_2ELi8ELi2ELi1ELi2EN4cute5tupleIJNSA_1CILi2EEENSC_ILi1EEESE_EEEEENSB_IJNSC_ILi64EEENSB_IJNSC_ILi128EEEEEENSB_IJSH_EEEEEENS_10bfloat16_tESM_NSA_8TiledMMAINSA_8MMA_AtomIJNSA_20SM100_MMA_F16BF16_SSISM_SM_fLi64ELi128ELNSA_4UMMA5MajorE1ELSR_1ELNSQ_7ScaleInE0ELSS_0EEEEEENSA_6LayoutINSB_IJSE_SE_SE_EEENSB_IJNSC_ILi0EEESX_SX_EEEEENSB_IJNSA_10UnderscoreES10_S10_EEEEENS7_6detail27Sm100ImplicitGemmTileTraitsINSA_13SM90_TMA_LOADENSA_14ComposedLayoutINSA_7SwizzleILi3ELi4ELi3EEENSA_18smem_ptr_flag_bitsILi16EEENSV_INSB_IJSH_NSC_ILi8EEEEEENSB_IJSE_SH_EEEEEEEvEENS14_INSA_30SM90_TMA_LOAD_IM2COL_MULTICASTES1F_vEEEENS_8epilogue10collective18CollectiveEpilogueINS1K_23Sm100TmaWarpSpecializedILi4ELi2ELi16ELb1ELb0EEEJSL_NSB_IJNSV_ISH_SE_EENSV_INSC_ILi32EEESE_EEEEESM_NSB_IJlNSB_IJSE_llEEESX_EEESM_S1U_NS1K_6fusion15FusionCallbacksIS1O_NS1V_17LinearCombinationISM_fSM_fLNS_15FloatRoundStyleE2EEESL_S1S_JEEENSA_5SM1004TMEM4LOAD26SM100_TMEM_LOAD_16dp256b4xES15_NS16_INS17_ILi2ELi4ELi3EEES1A_NSV_INSB_IJS1B_S1Q_EEENSB_IJS1Q_SE_EEEEEEENSA_17SM75_U32x4_LDSM_NENSA_14SM90_TMA_STOREES29_NSA_17SM90_U32x4_STSM_NENSA_39AutoVectorizingCopyWithAssumedAlignmentILi128EEEEEEvvEEEEvNT_6ParamsE)
        /*0038*/ 	.word	0x00000008


	//----- nvinfo : EIATTR_MIN_STACK_SIZE
	.align		4
.L_27:
        /*003c*/ 	.byte	0x04, 0x12
        /*003e*/ 	.short	(.L_29 - .L_28)
	.align		4
.L_28:
        /*0040*/ 	.word	index@(_ZN7cutlass13device_kernelINS_4conv6kernel13ConvUniversalINS1_16ConvProblemShapeILNS1_8OperatorE2ELi2EEENS1_10collective14CollectiveConvINS1_47MainloopSm100TmaUmmaWarpSpecializedImplicitGemmILS5_2ELi8ELi2ELi1ELi2EN4cute5tupleIJNSA_1CILi2EEENSC_ILi1EEESE_EEEEENSB_IJNSC_ILi64EEENSB_IJNSC_ILi128EEEEEENSB_IJSH_EEEEEENS_10bfloat16_tESM_NSA_8TiledMMAINSA_8MMA_AtomIJNSA_20SM100_MMA_F16BF16_SSISM_SM_fLi64ELi128ELNSA_4UMMA5MajorE1ELSR_1ELNSQ_7ScaleInE0ELSS_0EEEEEENSA_6LayoutINSB_IJSE_SE_SE_EEENSB_IJNSC_ILi0EEESX_SX_EEEEENSB_IJNSA_10UnderscoreES10_S10_EEEEENS7_6detail27Sm100ImplicitGemmTileTraitsINSA_13SM90_TMA_LOADENSA_14ComposedLayoutINSA_7SwizzleILi3ELi4ELi3EEENSA_18smem_ptr_flag_bitsILi16EEENSV_INSB_IJSH_NSC_ILi8EEEEEENSB_IJSE_SH_EEEEEEEvEENS14_INSA_30SM90_TMA_LOAD_IM2COL_MULTICASTES1F_vEEEENS_8epilogue10collective18CollectiveEpilogueINS1K_23Sm100TmaWarpSpecializedILi4ELi2ELi16ELb1ELb0EEEJSL_NSB_IJNSV_ISH_SE_EENSV_INSC_ILi32EEESE_EEEEESM_NSB_IJlNSB_IJSE_llEEESX_EEESM_S1U_NS1K_6fusion15FusionCallbacksIS1O_NS1V_17LinearCombinationISM_fSM_fLNS_15FloatRoundStyleE2EEESL_S1S_JEEENSA_5SM1004TMEM4LOAD26SM100_TMEM_LOAD_16dp256b4xES15_NS16_INS17_ILi2ELi4ELi3EEES1A_NSV_INSB_IJS1B_S1Q_EEENSB_IJS1Q_SE_EEEEEEENSA_17SM75_U32x4_LDSM_NENSA_14SM90_TMA_STOREES29_NSA_17SM90_U32x4_STSM_NENSA_39AutoVectorizingCopyWithAssumedAlignmentILi128EEEEEEvvEEEEvNT_6ParamsE)
        /*0044*/ 	.word	0x00000008
.L_29:


//--------------------- .nv.compat                --------------------------
	.section	.nv.compat,"",@"SHT_CUDA_COMPAT_INFO"
	.align	4
        /*0000*/ 	.byte	0x02, 0x09, 0x01, 0x00, 0x02, 0x02, 0x02, 0x00, 0x02, 0x05, 0x05, 0x00, 0x03, 0x07, 0x01, 0x01
        /*0010*/ 	.byte	0x02, 0x03, 0x01, 0x00, 0x02, 0x06, 0x01, 0x00, 0x04, 0x0b, 0x08, 0x00, 0x09, 0x00, 0x00, 0x00
        /*0020*/ 	.byte	0x00, 0x00, 0x00, 0x00


//--------------------- .nv.info._ZN7cutlass13device_kernelINS_4conv6kernel13ConvUniversalINS1_16ConvProblemShapeILNS1_8OperatorE2ELi2EEENS1_10collective14CollectiveConvINS1_47MainloopSm100TmaUmmaWarpSpecializedImplicitGemmILS5_2ELi8ELi2ELi1ELi2EN4cute5tupleIJNSA_1CILi2EEENSC_ILi1EEESE_EEEEENSB_IJNSC_ILi64EEENSB_IJNSC_ILi128EEEEEENSB_IJSH_EEEEEENS_10bfloat16_tESM_NSA_8TiledMMAINSA_8MMA_AtomIJNSA_20SM100_MMA_F16BF16_SSISM_SM_fLi64ELi128ELNSA_4UMMA5MajorE1ELSR_1ELNSQ_7ScaleInE0ELSS_0EEEEEENSA_6LayoutINSB_IJSE_SE_SE_EEENSB_IJNSC_ILi0EEESX_SX_EEEEENSB_IJNSA_10UnderscoreES10_S10_EEEEENS7_6detail27Sm100ImplicitGemmTileTraitsINSA_13SM90_TMA_LOADENSA_14ComposedLayoutINSA_7SwizzleILi3ELi4ELi3EEENSA_18smem_ptr_flag_bitsILi16EEENSV_INSB_IJSH_NSC_ILi8EEEEEENSB_IJSE_SH_EEEEEEEvEENS14_INSA_30SM90_TMA_LOAD_IM2COL_MULTICASTES1F_vEEEENS_8epilogue10collective18CollectiveEpilogueINS1K_23Sm100TmaWarpSpecializedILi4ELi2ELi16ELb1ELb0EEEJSL_NSB_IJNSV_ISH_SE_EENSV_INSC_ILi32EEESE_EEEEESM_NSB_IJlNSB_IJSE_llEEESX_EEESM_S1U_NS1K_6fusion15FusionCallbacksIS1O_NS1V_17LinearCombinationISM_fSM_fLNS_15FloatRoundStyleE2EEESL_S1S_JEEENSA_5SM1004TMEM4LOAD26SM100_TMEM_LOAD_16dp256b4xES15_NS16_INS17_ILi2ELi4ELi3EEES1A_NSV_INSB_IJS1B_S1Q_EEENSB_IJS1Q_SE_EEEEEEENSA_17SM75_U32x4_LDSM_NENSA_14SM90_TMA_STOREES29_NSA_17SM90_U32x4_STSM_NENSA_39AutoVectorizingCopyWithAssumedAlignmentILi128EEEEEEvvEEEEvNT_6ParamsE --------------------------
	.section	.nv.info._ZN7cutlass13device_kernelINS_4conv6kernel13ConvUniversalINS1_16ConvProblemShapeILNS1_8OperatorE2ELi2EEENS1_10collective14CollectiveConvINS1_47MainloopSm100TmaUmmaWarpSpecializedImplicitGemmILS5_2ELi8ELi2ELi1ELi2EN4cute5tupleIJNSA_1CILi2EEENSC_ILi1EEESE_EEEEENSB_IJNSC_ILi64EEENSB_IJNSC_ILi128EEEEEENSB_IJSH_EEEEEENS_10bfloat16_tESM_NSA_8TiledMMAINSA_8MMA_AtomIJNSA_20SM100_MMA_F16BF16_SSISM_SM_fLi64ELi128ELNSA_4UMMA5MajorE1ELSR_1ELNSQ_7ScaleInE0ELSS_0EEEEEENSA_6LayoutINSB_IJSE_SE_SE_EEENSB_IJNSC_ILi0EEESX_SX_EEEEENSB_IJNSA_10UnderscoreES10_S10_EEEEENS7_6detail27Sm100ImplicitGemmTileTraitsINSA_13SM90_TMA_LOADENSA_14ComposedLayoutINSA_7SwizzleILi3ELi4ELi3EEENSA_18smem_ptr_flag_bitsILi16EEENSV_INSB_IJSH_NSC_ILi8EEEEEENSB_IJSE_SH_EEEEEEEvEENS14_INSA_30SM90_TMA_LOAD_IM2COL_MULTICASTES1F_vEEEENS_8epilogue10collective18CollectiveEpilogueINS1K_23Sm100TmaWarpSpecializedILi4ELi2ELi16ELb1ELb0EEEJSL_NSB_IJNSV_ISH_SE_EENSV_INSC_ILi32EEESE_EEEEESM_NSB_IJlNSB_IJSE_llEEESX_EEESM_S1U_NS1K_6fusion15FusionCallbacksIS1O_NS1V_17LinearCombinationISM_fSM_fLNS_15FloatRoundStyleE2EEESL_S1S_JEEENSA_5SM1004TMEM4LOAD26SM100_TMEM_LOAD_16dp256b4xES15_NS16_INS17_ILi2ELi4ELi3EEES1A_NSV_INSB_IJS1B_S1Q_EEENSB_IJS1Q_SE_EEEEEEENSA_17SM75_U32x4_LDSM_NENSA_14SM90_TMA_STOREES29_NSA_17SM90_U32x4_STSM_NENSA_39AutoVectorizingCopyWithAssumedAlignmentILi128EEEEEEvvEEEEvNT_6ParamsE,"",@"SHT_CUDA_INFO"
	.sectionflags	@""
	.align	4


	//----- nvinfo : EIATTR_CUDA_API_VERSION
	.align		4
        /*0000*/ 	.byte	0x04, 0x37
        /*0002*/ 	.short	(.L_31 - .L_30)
.L_30:
        /*0004*/ 	.word	0x00000082


	//----- nvinfo : EIATTR_KPARAM_INFO
	.align		4
.L_31:
        /*0008*/ 	.byte	0x04, 0x17
        /*000a*/ 	.short	(.L_33 - .L_32)
.L_32:
        /*000c*/ 	.word	0x00000000
        /*0010*/ 	.short	0x0000
        /*0012*/ 	.short	0x0000
        /*0014*/ 	.byte	0x00, 0xf0, 0x01, 0x20


	//----- nvinfo : EIATTR_AT_ENTRY_FRAGMENTS
	.align		4
.L_33:
        /*0018*/ 	.byte	0x04, 0x4f
        /*001a*/ 	.short	(.L_35 - .L_34)


	//   ....[0]....
.L_34:
        /*001c*/ 	.word	0x00000006


	//----- nvinfo : EIATTR_RESERVED_SMEM_USED
	.align		4
.L_35:
        /*0020*/ 	.byte	0x01, 0x41
	.zero		2


	//----- nvinfo : EIATTR_SPARSE_MMA_MASK
	.align		4
        /*0024*/ 	.byte	0x03, 0x50
        /*0026*/ 	.short	0x0000


	//----- nvinfo : EIATTR_TCGEN05_1CTA_USED
	.align		4
        /*0028*/ 	.byte	0x01, 0x51
	.zero		2


	//----- nvinfo : EIATTR_MAXREG_COUNT
	.align		4
        /*002c*/ 	.byte	0x03, 0x1b
        /*002e*/ 	.short	0x00ff


	//----- nvinfo : EIATTR_NUM_BARRIERS
	.align		4
        /*0030*/ 	.byte	0x02, 0x4c
        /*0032*/ 	.byte	0x07
	.zero		1


	//----- nvinfo : EIATTR_EXTERNS
	.align		4
        /*0034*/ 	.byte	0x04, 0x0f
        /*0036*/ 	.short	(.L_37 - .L_36)


	//   ....[0]....
	.align		4
.L_36:
        /*0038*/ 	.word	index@(__assertfail)


	//----- nvinfo : EIATTR_MERCURY_ISA_VERSION
	.align		4
.L_37:
        /*003c*/ 	.byte	0x03, 0x5f
        /*003e*/ 	.short	0x0101


	//----- nvinfo : EIATTR_INT_WARP_WIDE_INSTR_OFFSETS
	.align		4
        /*0040*/ 	.byte	0x04, 0x31
        /*0042*/ 	.short	(.L_39 - .L_38)


	//   ....[0]....
.L_38:
        /*0044*/ 	.word	0x00003fc0


	//   ....[1]....
        /*0048*/ 	.word	0x00003fe0


	//   ....[2]....
        /*004c*/ 	.word	0x00004010


	//   ....[3]....
        /*0050*/ 	.word	0x00004b10


	//   ....[4]....
        /*0054*/ 	.word	0x00004d90


	//   ....[5]....
        /*0058*/ 	.word	0x00004e00


	//   ....[6]....
        /*005c*/ 	.word	0x00004ed0


	//   ....[7]....
        /*0060*/ 	.word	0x00004f50


	//   ....[8]....
        /*0064*/ 	.word	0x00005060


	//   ....[9]....
        /*0068*/ 	.word	0x000050d0


	//   ....[10]....
        /*006c*/ 	.word	0x000052d0


	//   ....[11]....
        /*0070*/ 	.word	0x00005410


	//   ....[12]....
        /*0074*/ 	.word	0x00006080


	//----- nvinfo : EIATTR_COOP_GROUP_MASK_REGIDS
	.align		4
.L_39:
        /*0078*/ 	.byte	0x04, 0x29
        /*007a*/ 	.short	(.L_41 - .L_40)


	//   ....[0]....
.L_40:
        /*007c*/ 	.word	0xffffffff


	//   ....[1]....
        /*0080*/ 	.word	0xffffffff


	//   ....[2]....
        /*0084*/ 	.word	0xffffffff


	//   ....[3]....
        /*0088*/ 	.word	0xffffffff


	//   ....[4]....
        /*008c*/ 	.word	0xffffffff


	//   ....[5]....
        /*0090*/ 	.word	0xffffffff


	//   ....[6]....
        /*0094*/ 	.word	0xffffffff


	//   ....[7]....
        /*0098*/ 	.word	0xffffffff


	//   ....[8]....
        /*009c*/ 	.word	0xffffffff


	//   ....[9]....
        /*00a0*/ 	.word	0xffffffff


	//   ....[10]....
        /*00a4*/ 	.word	0xffffffff


	//   ....[11]....
        /*00a8*/ 	.word	0xffffffff


	//   ....[12]....
        /*00ac*/ 	.word	0xffffffff


	//----- nvinfo : EIATTR_COOP_GROUP_INSTR_OFFSETS
	.align		4
.L_41:
        /*00b0*/ 	.byte	0x04, 0x28
        /*00b2*/ 	.short	(.L_43 - .L_42)


	//   ....[0]....
.L_42:
        /*00b4*/ 	.word	0x000000a0


	//   ....[1]....
        /*00b8*/ 	.word	0x000004e0


	//   ....[2]....
        /*00bc*/ 	.word	0x00000720


	//   ....[3]....
        /*00c0*/ 	.word	0x000008c0


	//   ....[4]....
        /*00c4*/ 	.word	0x000009c0


	//   ....[5]....
        /*00c8*/ 	.word	0x00000b10


	//   ....[6]....
        /*00cc*/ 	.word	0x00000d10


	//   ....[7]....
        /*00d0*/ 	.word	0x000025f0


	//   ....[8]....
        /*00d4*/ 	.word	0x00003300


	//   ....[9]....
        /*00d8*/ 	.word	0x00003510


	//   ....[10]....
        /*00dc*/ 	.word	0x00003540


	//   ....[11]....
        /*00e0*/ 	.word	0x00003ea0


	//   ....[12]....
        /*00e4*/ 	.word	0x000040e0


	//----- nvinfo : EIATTR_VRC_CTA_INIT_COUNT
	.align		4
.L_43:
        /*00e8*/ 	.byte	0x02, 0x4a
        /*00ea*/ 	.byte	0x80
	.zero		1


	//----- nvinfo : EIATTR_SYSCALL_OFFSETS
	.align		4
        /*00ec*/ 	.byte	0x04, 0x46
        /*00ee*/ 	.short	(.L_45 - .L_44)


	//   ....[0]....
.L_44:
        /*00f0*/ 	.word	0x000062f0


	//   ....[1]....
        /*00f4*/ 	.word	0x000063e0


	//   ....[2]....
        /*00f8*/ 	.word	0x00006ab0


	//   ....[3]....
        /*00fc*/ 	.word	0x00007370


	//   ....[4]....
        /*0100*/ 	.word	0x00007bd0


	//   ....[5]....
        /*0104*/ 	.word	0x00008410


	//----- nvinfo : EIATTR_MBARRIER_INSTR_OFFSETS
	.align		4
.L_45:
        /*0108*/ 	.byte	0x04, 0x39
        /*010a*/ 	.short	(.L_47 - .L_46)


	//   ....[0]....
.L_46:
        /*010c*/ 	.word	0x00000600
        /*0110*/ 	.word	0x000000ff
        /*0114*/ 	.word	0x00000000
        /*0118*/ 	.short	0x0100
        /*011a*/ 	.byte	0x07
	.zero		1


	//   ....[1]....
        /*011c*/ 	.word	0x00000610
        /*0120*/ 	.word	0x000000ff
        /*0124*/ 	.word	0x00000040
        /*0128*/ 	.short	0x0100
        /*012a*/ 	.byte	0x07
	.zero		1


	//   ....[2]....
        /*012c*/ 	.word	0x00000620
        /*0130*/ 	.word	0x000000ff
        /*0134*/ 	.word	0x00000008
        /*0138*/ 	.short	0x0100
        /*013a*/ 	.byte	0x07
	.zero		1


	//   ....[3]....
        /*013c*/ 	.word	0x00000630
        /*0140*/ 	.word	0x000000ff
        /*0144*/ 	.word	0x00000048
        /*0148*/ 	.short	0x0100
        /*014a*/ 	.byte	0x07
	.zero		1


	//   ....[4]....
        /*014c*/ 	.word	0x00000640
        /*0150*/ 	.word	0x000000ff
        /*0154*/ 	.word	0x00000010
        /*0158*/ 	.short	0x0100
        /*015a*/ 	.byte	0x07
	.zero		1


	//   ....[5]....
        /*015c*/ 	.word	0x00000650
        /*0160*/ 	.word	0x000000ff
        /*0164*/ 	.word	0x00000050
        /*0168*/ 	.short	0x0100
        /*016a*/ 	.byte	0x07
	.zero		1


	//   ....[6]....
        /*016c*/ 	.word	0x00000660
        /*0170*/ 	.word	0x000000ff
        /*0174*/ 	.word	0x00000018
        /*0178*/ 	.short	0x0100
        /*017a*/ 	.byte	0x07
	.zero		1


	//   ....[7]....
        /*017c*/ 	.word	0x00000670
        /*0180*/ 	.word	0x000000ff
        /*0184*/ 	.word	0x00000058
        /*0188*/ 	.short	0x0100
        /*018a*/ 	.byte	0x07
	.zero		1


	//   ....[8]....
        /*018c*/ 	.word	0x00000680
        /*0190*/ 	.word	0x000000ff
        /*0194*/ 	.word	0x00000020
        /*0198*/ 	.short	0x0100
        /*019a*/ 	.byte	0x07
	.zero		1


	//   ....[9]....
        /*019c*/ 	.word	0x00000690
        /*01a0*/ 	.word	0x000000ff
        /*01a4*/ 	.word	0x00000060
        /*01a8*/ 	.short	0x0100
        /*01aa*/ 	.byte	0x07
	.zero		1


	//   ....[10]....
        /*01ac*/ 	.word	0x000006a0
        /*01b0*/ 	.word	0x000000ff
        /*01b4*/ 	.word	0x00000028
        /*01b8*/ 	.short	0x0100
        /*01ba*/ 	.byte	0x07
	.zero		1


	//   ....[11]....
        /*01bc*/ 	.word	0x000006b0
        /*01c0*/ 	.word	0x000000ff
        /*01c4*/ 	.word	0x00000068
        /*01c8*/ 	.short	0x0100
        /*01ca*/ 	.byte	0x07
	.zero		1


	//   ....[12]....
        /*01cc*/ 	.word	0x000006c0
        /*01d0*/ 	.word	0x000000ff
        /*01d4*/ 	.word	0x00000030
        /*01d8*/ 	.short	0x0100
        /*01da*/ 	.byte	0x07
	.zero		1


	//   ....[13]....
        /*01dc*/ 	.word	0x000006d0
        /*01e0*/ 	.word	0x000000ff
        /*01e4*/ 	.word	0x00000070
        /*01e8*/ 	.short	0x0100
        /*01ea*/ 	.byte	0x07
	.zero		1


	//   ....[14]....
        /*01ec*/ 	.word	0x000006e0
        /*01f0*/ 	.word	0x000000ff
        /*01f4*/ 	.word	0x00000038
        /*01f8*/ 	.short	0x0100
        /*01fa*/ 	.byte	0x07
	.zero		1


	//   ....[15]....
        /*01fc*/ 	.word	0x000006f0
        /*0200*/ 	.word	0x000000ff
        /*0204*/ 	.word	0x00000078
        /*0208*/ 	.short	0x0100
        /*020a*/ 	.byte	0x07
	.zero		1


	//   ....[16]....
        /*020c*/ 	.word	0x00000830
        /*0210*/ 	.word	0x000000ff
        /*0214*/ 	.word	0x00000080
        /*0218*/ 	.short	0x0100
        /*021a*/ 	.byte	0x07
	.zero		1


	//   ....[17]....
        /*021c*/ 	.word	0x00000840
        /*0220*/ 	.word	0x000000ff
        /*0224*/ 	.word	0x000000a0
        /*0228*/ 	.short	0x0100
        /*022a*/ 	.byte	0x07
	.zero		1


	//   ....[18]....
        /*022c*/ 	.word	0x00000850
        /*0230*/ 	.word	0x000000ff
        /*0234*/ 	.word	0x00000088
        /*0238*/ 	.short	0x0100
        /*023a*/ 	.byte	0x07
	.zero		1


	//   ....[19]....
        /*023c*/ 	.word	0x00000860
        /*0240*/ 	.word	0x000000ff
        /*0244*/ 	.word	0x000000a8
        /*0248*/ 	.short	0x0100
        /*024a*/ 	.byte	0x07
	.zero		1


	//   ....[20]....
        /*024c*/ 	.word	0x00000870
        /*0250*/ 	.word	0x000000ff
        /*0254*/ 	.word	0x00000090
        /*0258*/ 	.short	0x0100
        /*025a*/ 	.byte	0x07
	.zero		1


	//   ....[21]....
        /*025c*/ 	.word	0x00000880
        /*0260*/ 	.word	0x000000ff
        /*0264*/ 	.word	0x000000b0
        /*0268*/ 	.short	0x0100
        /*026a*/ 	.byte	0x07
	.zero		1


	//   ....[22]....
        /*026c*/ 	.word	0x00000890
        /*0270*/ 	.word	0x000000ff
        /*0274*/ 	.word	0x00000098
        /*0278*/ 	.short	0x0100
        /*027a*/ 	.byte	0x07
	.zero		1


	//   ....[23]....
        /*027c*/ 	.word	0x000008a0
        /*0280*/ 	.word	0x000000ff
        /*0284*/ 	.word	0x000000b8
        /*0288*/ 	.short	0x0100
        /*028a*/ 	.byte	0x07
	.zero		1


	//   ....[24]....
        /*028c*/ 	.word	0x00000990
        /*0290*/ 	.word	0x000000ff
        /*0294*/ 	.word	0x000000c0
        /*0298*/ 	.short	0x0100
        /*029a*/ 	.byte	0x06
	.zero		1


	//   ....[25]....
        /*029c*/ 	.word	0x000009a0
        /*02a0*/ 	.word	0x000000ff
        /*02a4*/ 	.word	0x000000c8
        /*02a8*/ 	.short	0x0100
        /*02aa*/ 	.byte	0x06
	.zero		1


	//   ....[26]....
        /*02ac*/ 	.word	0x00000ae0
        /*02b0*/ 	.word	0x000000ff
        /*02b4*/ 	.word	0x000000d0
        /*02b8*/ 	.short	0x0100
        /*02ba*/ 	.byte	0x06
	.zero		1


	//   ....[27]....
        /*02bc*/ 	.word	0x00000af0
        /*02c0*/ 	.word	0x000000ff
        /*02c4*/ 	.word	0x000000d8
        /*02c8*/ 	.short	0x0100
        /*02ca*/ 	.byte	0x06
	.zero		1


	//   ....[28]....
        /*02cc*/ 	.word	0x00000c20
        /*02d0*/ 	.word	0x000000ff
        /*02d4*/ 	.word	0x000000e0
        /*02d8*/ 	.short	0x0100
        /*02da*/ 	.byte	0x07
	.zero		1


	//   ....[29]....
        /*02dc*/ 	.word	0x00000c30
        /*02e0*/ 	.word	0x000000ff
        /*02e4*/ 	.word	0x000000f0
        /*02e8*/ 	.short	0x0100
        /*02ea*/ 	.byte	0x07
	.zero		1


	//   ....[30]....
        /*02ec*/ 	.word	0x00000c40
        /*02f0*/ 	.word	0x000000ff
        /*02f4*/ 	.word	0x000000e8
        /*02f8*/ 	.short	0x0100
        /*02fa*/ 	.byte	0x07
	.zero		1


	//   ....[31]....
        /*02fc*/ 	.word	0x00000c50
        /*0300*/ 	.word	0x000000ff
        /*0304*/ 	.word	0x000000f8
        /*0308*/ 	.short	0x0100
        /*030a*/ 	.byte	0x07
	.zero		1


	//   ....[32]....
        /*030c*/ 	.word	0x000018c0
        /*0310*/ 	.word	0x000000ff
        /*0314*/ 	.word	0x00000040
        /*0318*/ 	.short	0x010a
        /*031a*/ 	.byte	0x04
	.zero		1


	//   ....[33]....
        /*031c*/ 	.word	0x00001bb0
        /*0320*/ 	.word	0x000000ff
        /*0324*/ 	.word	0x00000040
        /*0328*/ 	.short	0x010a
        /*032a*/ 	.byte	0x25
	.zero		1


	//   ....[34]....
        /*032c*/ 	.word	0x00001d70
        /*0330*/ 	.word	0x000000ff
        /*0334*/ 	.word	0x00000040
        /*0338*/ 	.short	0x010a
        /*033a*/ 	.byte	0x08
	.zero		1


	//   ....[35]....
        /*033c*/ 	.word	0x00002020
        /*0340*/ 	.word	0x000000ff
        /*0344*/ 	.word	0x000000c8
        /*0348*/ 	.short	0x0101
        /*034a*/ 	.byte	0x23
	.zero		1


	//   ....[36]....
        /*034c*/ 	.word	0x00002040
        /*0350*/ 	.word	0x000000ff
        /*0354*/ 	.word	0x00000040
        /*0358*/ 	.short	0x010a
        /*035a*/ 	.byte	0x04
	.zero		1


	//   ....[37]....
        /*035c*/ 	.word	0x00002180
        /*0360*/ 	.word	0x000000ff
        /*0364*/ 	.word	0x00000040
        /*0368*/ 	.short	0x010a
        /*036a*/ 	.byte	0x29
	.zero		1


	//   ....[38]....
        /*036c*/ 	.word	0x00002340
        /*0370*/ 	.word	0x000000ff
        /*0374*/ 	.word	0x00000040
        /*0378*/ 	.short	0x010a
        /*037a*/ 	.byte	0x08
	.zero		1


	//   ....[39]....
        /*037c*/ 	.word	0x00002600
        /*0380*/ 	.word	0x000000ff
        /*0384*/ 	.word	0x000000d0
        /*0388*/ 	.short	0x010a
        /*038a*/ 	.byte	0x23
	.zero		1


	//   ....[40]....
        /*038c*/ 	.word	0x000026c0
        /*0390*/ 	.word	0x000000ff
        /*0394*/ 	.word	0x00000000
        /*0398*/ 	.short	0x0101
        /*039a*/ 	.byte	0x04
	.zero		1


	//   ....[41]....
        /*039c*/ 	.word	0x00002ba0
        /*03a0*/ 	.word	0x000000ff
        /*03a4*/ 	.word	0x00000000
        /*03a8*/ 	.short	0x010a
        /*03aa*/ 	.byte	0x04
	.zero		1


	//   ....[42]....
        /*03ac*/ 	.word	0x00002c30
        /*03b0*/ 	.word	0x000000ff
        /*03b4*/ 	.word	0x00000000
        /*03b8*/ 	.short	0x010a
        /*03ba*/ 	.byte	0x04
	.zero		1


	//   ....[43]....
        /*03bc*/ 	.word	0x00002cc0
        /*03c0*/ 	.word	0x000000ff
        /*03c4*/ 	.word	0x00000000
        /*03c8*/ 	.short	0x010a
        /*03ca*/ 	.byte	0x04
	.zero		1


	//   ....[44]....
        /*03cc*/ 	.word	0x00002d50
        /*03d0*/ 	.word	0x000000ff
        /*03d4*/ 	.word	0x00000000
        /*03d8*/ 	.short	0x010a
        /*03da*/ 	.byte	0x04
	.zero		1


	//   ....[45]....
        /*03dc*/ 	.word	0x00002de0
        /*03e0*/ 	.word	0x000000ff
        /*03e4*/ 	.word	0x00000000
        /*03e8*/ 	.short	0x010a
        /*03ea*/ 	.byte	0x04
	.zero		1


	//   ....[46]....
        /*03ec*/ 	.word	0x00002e70
        /*03f0*/ 	.word	0x000000ff
        /*03f4*/ 	.word	0x00000000
        /*03f8*/ 	.short	0x010a
        /*03fa*/ 	.byte	0x04
	.zero		1


	//   ....[47]....
        /*03fc*/ 	.word	0x00002f00
        /*0400*/ 	.word	0x000000ff
        /*0404*/ 	.word	0x00000000
        /*0408*/ 	.short	0x010a
        /*040a*/ 	.byte	0x04
	.zero		1


	//   ....[48]....
        /*040c*/ 	.word	0x00002fa0
        /*0410*/ 	.word	0x00000000
        /*0414*/ 	.word	0x00000000
        /*0418*/ 	.short	0x010a
        /*041a*/ 	.byte	0xff
	.zero		1


	//   ....[49]....
        /*041c*/ 	.word	0x000030d0
        /*0420*/ 	.word	0x000000ff
        /*0424*/ 	.word	0x000000d8
        /*0428*/ 	.short	0x010a
        /*042a*/ 	.byte	0x30
	.zero		1


	//   ....[50]....
        /*042c*/ 	.word	0x00003170
        /*0430*/ 	.word	0x000000ff
        /*0434*/ 	.word	0x000000d0
        /*0438*/ 	.short	0x010a
        /*043a*/ 	.byte	0x30
	.zero		1


	//   ....[51]....
        /*043c*/ 	.word	0x00003210
        /*0440*/ 	.word	0x000000ff
        /*0444*/ 	.word	0x00000000
        /*0448*/ 	.short	0x0101
        /*044a*/ 	.byte	0x06
	.zero		1


	//   ....[52]....
        /*044c*/ 	.word	0x00003250
        /*0450*/ 	.word	0x000000ff
        /*0454*/ 	.word	0x000000d8
        /*0458*/ 	.short	0x0106
        /*045a*/ 	.byte	0x30
	.zero		1


	//   ....[53]....
        /*045c*/ 	.word	0x00003290
        /*0460*/ 	.word	0x00000000
        /*0464*/ 	.word	0x000000d8
        /*0468*/ 	.short	0x010a
        /*046a*/ 	.byte	0xff
	.zero		1


	//   ....[54]....
        /*046c*/ 	.word	0x000037f0
        /*0470*/ 	.word	0x000000ff
        /*0474*/ 	.word	0x000000d0
        /*0478*/ 	.short	0x010a
        /*047a*/ 	.byte	0x07
	.zero		1


	//   ....[55]....
        /*047c*/ 	.word	0x000038a0
        /*0480*/ 	.word	0x000000ff
        /*0484*/ 	.word	0x00000000
        /*0488*/ 	.short	0x0101
        /*048a*/ 	.byte	0x05
	.zero		1


	//   ....[56]....
        /*048c*/ 	.word	0x000038b0
        /*0490*/ 	.word	0x000000ff
        /*0494*/ 	.word	0x000000f0
        /*0498*/ 	.short	0x010a
        /*049a*/ 	.byte	0x09
	.zero		1


	//   ....[57]....
        /*049c*/ 	.word	0x00003930
        /*04a0*/ 	.word	0x000000ff
        /*04a4*/ 	.word	0x00000000
        /*04a8*/ 	.short	0x010a
        /*04aa*/ 	.byte	0x04
	.zero		1


	//   ....[58]....
        /*04ac*/ 	.word	0x000039d0
        /*04b0*/ 	.word	0x000000ff
        /*04b4*/ 	.word	0x00000000
        /*04b8*/ 	.short	0x010a
        /*04ba*/ 	.byte	0x08
	.zero		1


	//   ....[59]....
        /*04bc*/ 	.word	0x00003b00
        /*04c0*/ 	.word	0x000000ff
        /*04c4*/ 	.word	0x00000000
        /*04c8*/ 	.short	0x010a
        /*04ca*/ 	.byte	0x04
	.zero		1


	//   ....[60]....
        /*04cc*/ 	.word	0x00003df0
        /*04d0*/ 	.word	0x000000ff
        /*04d4*/ 	.word	0x00000000
        /*04d8*/ 	.short	0x010a
        /*04da*/ 	.byte	0x05
	.zero		1


	//   ....[61]....
        /*04dc*/ 	.word	0x00003e80
        /*04e0*/ 	.word	0x000000ff
        /*04e4*/ 	.word	0x00000000
        /*04e8*/ 	.short	0x010a
        /*04ea*/ 	.byte	0x06
	.zero		1


	//   ....[62]....
        /*04ec*/ 	.word	0x000043f0
        /*04f0*/ 	.word	0x000000ff
        /*04f4*/ 	.word	0x000000d0
        /*04f8*/ 	.short	0x010a
        /*04fa*/ 	.byte	0x0f
	.zero		1


	//   ....[63]....
        /*04fc*/ 	.word	0x000046f0
        /*0500*/ 	.word	0x000000ff
        /*0504*/ 	.word	0x00000000
        /*0508*/ 	.short	0x0101
        /*050a*/ 	.byte	0x0e
	.zero		1


	//   ....[64]....
        /*050c*/ 	.word	0x00004a20
        /*0510*/ 	.word	0x000000ff
        /*0514*/ 	.word	0x000000c8
        /*0518*/ 	.short	0x010a
        /*051a*/ 	.byte	0x0f
	.zero		1


	//   ....[65]....
        /*051c*/ 	.word	0x00004d10
        /*0520*/ 	.word	0x000000ff
        /*0524*/ 	.word	0x000000a0
        /*0528*/ 	.short	0x010a
        /*052a*/ 	.byte	0x0f
	.zero		1


	//   ....[66]....
        /*052c*/ 	.word	0x00004e70
        /*0530*/ 	.word	0x000000ff
        /*0534*/ 	.word	0x00000080
        /*0538*/ 	.short	0x010b
        /*053a*/ 	.byte	0x0f
	.zero		1


	//   ....[67]....
        /*053c*/ 	.word	0x00004e80
        /*0540*/ 	.word	0x000000ff
        /*0544*/ 	.word	0x00000000
        /*0548*/ 	.short	0x0101
        /*054a*/ 	.byte	0x1f
	.zero		1


	//   ....[68]....
        /*054c*/ 	.word	0x00004ea0
        /*0550*/ 	.word	0x000000ff
        /*0554*/ 	.word	0x000000a8
        /*0558*/ 	.short	0x010a
        /*055a*/ 	.byte	0x0f
	.zero		1


	//   ....[69]....
        /*055c*/ 	.word	0x00005000
        /*0560*/ 	.word	0x000000ff
        /*0564*/ 	.word	0x00000088
        /*0568*/ 	.short	0x010b
        /*056a*/ 	.byte	0x0f
	.zero		1


	//   ....[70]....
        /*056c*/ 	.word	0x00005010
        /*0570*/ 	.word	0x000000ff
        /*0574*/ 	.word	0x00000000
        /*0578*/ 	.short	0x0101
        /*057a*/ 	.byte	0x1e
	.zero		1


	//   ....[71]....
        /*057c*/ 	.word	0x00005020
        /*0580*/ 	.word	0x000000ff
        /*0584*/ 	.word	0x000000b0
        /*0588*/ 	.short	0x010a
        /*058a*/ 	.byte	0x0f
	.zero		1


	//   ....[72]....
        /*058c*/ 	.word	0x000051a0
        /*0590*/ 	.word	0x000000ff
        /*0594*/ 	.word	0x00000090
        /*0598*/ 	.short	0x010b
        /*059a*/ 	.byte	0x0f
	.zero		1


	//   ....[73]....
        /*059c*/ 	.word	0x00005210
        /*05a0*/ 	.word	0x000000ff
        /*05a4*/ 	.word	0x00000000
        /*05a8*/ 	.short	0x0101
        /*05aa*/ 	.byte	0x30
	.zero		1


	//   ....[74]....
        /*05ac*/ 	.word	0x00005250
        /*05b0*/ 	.word	0x000000ff
        /*05b4*/ 	.word	0x000000b8
        /*05b8*/ 	.short	0x010a
        /*05ba*/ 	.byte	0x0f
	.zero		1


	//   ....[75]....
        /*05bc*/ 	.word	0x00005450
        /*05c0*/ 	.word	0x000000ff
        /*05c4*/ 	.word	0x00000098
        /*05c8*/ 	.short	0x010b
        /*05ca*/ 	.byte	0x0f
	.zero		1


	//   ....[76]....
        /*05cc*/ 	.word	0x00005470
        /*05d0*/ 	.word	0x000000ff
        /*05d4*/ 	.word	0x00000000
        /*05d8*/ 	.short	0x0101
        /*05da*/ 	.byte	0x17
	.zero		1


	//   ....[77]....
        /*05dc*/ 	.word	0x000054a0
        /*05e0*/ 	.word	0x000000ff
        /*05e4*/ 	.word	0x000000a0
        /*05e8*/ 	.short	0x010a
        /*05ea*/ 	.byte	0x0f
	.zero		1


	//   ....[78]....
        /*05ec*/ 	.word	0x000054c0
        /*05f0*/ 	.word	0x000000ff
        /*05f4*/ 	.word	0x000000a8
        /*05f8*/ 	.short	0x010a
        /*05fa*/ 	.byte	0x0f
	.zero		1


	//   ....[79]....
        /*05fc*/ 	.word	0x000054e0
        /*0600*/ 	.word	0x000000ff
        /*0604*/ 	.word	0x000000b0
        /*0608*/ 	.short	0x010a
        /*060a*/ 	.byte	0x0f
	.zero		1


	//   ....[80]....
        /*060c*/ 	.word	0x00005520
        /*0610*/ 	.word	0x00000000
        /*0614*/ 	.word	0x000000b8
        /*0618*/ 	.short	0x010a
        /*061a*/ 	.byte	0xff
	.zero		1


	//   ....[81]....
        /*061c*/ 	.word	0x000058d0
        /*0620*/ 	.word	0x000000ff
        /*0624*/ 	.word	0x000000d0
        /*0628*/ 	.short	0x010a
        /*062a*/ 	.byte	0x32
	.zero		1


	//   ....[82]....
        /*062c*/ 	.word	0x000059d0
        /*0630*/ 	.word	0x000000ff
        /*0634*/ 	.word	0x00000000
        /*0638*/ 	.short	0x0101
        /*063a*/ 	.byte	0x04
	.zero		1


	//   ....[83]....
        /*063c*/ 	.word	0x000067f0
        /*0640*/ 	.word	0x000000ff
        /*0644*/ 	.word	0x00000080
        /*0648*/ 	.short	0x010a
        /*064a*/ 	.byte	0x32
	.zero		1


	//   ....[84]....
        /*064c*/ 	.word	0x00006810
        /*0650*/ 	.word	0x00000053
        /*0654*/ 	.word	0x000000e0
        /*0658*/ 	.short	0x010a
        /*065a*/ 	.byte	0xff
	.zero		1


	//   ....[85]....
        /*065c*/ 	.word	0x000068d0
        /*0660*/ 	.word	0x000000ff
        /*0664*/ 	.word	0x00000080
        /*0668*/ 	.short	0x010a
        /*066a*/ 	.byte	0x32
	.zero		1


	//   ....[86]....
        /*066c*/ 	.word	0x00006990
        /*0670*/ 	.word	0x00000053
        /*0674*/ 	.word	0x000000e0
        /*0678*/ 	.short	0x010a
        /*067a*/ 	.byte	0xff
	.zero		1


	//   ....[87]....
        /*067c*/ 	.word	0x000070e0
        /*0680*/ 	.word	0x00000000
        /*0684*/ 	.word	0x00000000
        /*0688*/ 	.short	0x0101
        /*068a*/ 	.byte	0xff
	.zero		1


	//   ....[88]....
        /*068c*/ 	.word	0x000070f0
        /*0690*/ 	.word	0x00000004
        /*0694*/ 	.word	0x00000080
        /*0698*/ 	.short	0x010a
        /*069a*/ 	.byte	0xff
	.zero		1


	//   ....[89]....
        /*069c*/ 	.word	0x000071a0
        /*06a0*/ 	.word	0x00000004
        /*06a4*/ 	.word	0x00000080
        /*06a8*/ 	.short	0x010a
        /*06aa*/ 	.byte	0xff
	.zero		1


	//   ....[90]....
        /*06ac*/ 	.word	0x00007940
        /*06b0*/ 	.word	0x00000057
        /*06b4*/ 	.word	0x00000000
        /*06b8*/ 	.short	0x0101
        /*06ba*/ 	.byte	0xff
	.zero		1


	//   ....[91]....
        /*06bc*/ 	.word	0x00007960
        /*06c0*/ 	.word	0x0000005d
        /*06c4*/ 	.word	0x00000080
        /*06c8*/ 	.short	0x010a
        /*06ca*/ 	.byte	0xff
	.zero		1


	//   ....[92]....
        /*06cc*/ 	.word	0x00007a00
        /*06d0*/ 	.word	0x0000005d
        /*06d4*/ 	.word	0x00000080
        /*06d8*/ 	.short	0x010a
        /*06da*/ 	.byte	0xff
	.zero		1


	//   ....[93]....
        /*06dc*/ 	.word	0x00008190
        /*06e0*/ 	.word	0x00000057
        /*06e4*/ 	.word	0x00000000
        /*06e8*/ 	.short	0x0101
        /*06ea*/ 	.byte	0xff
	.zero		1


	//   ....[94]....
        /*06ec*/ 	.word	0x000081b0
        /*06f0*/ 	.word	0x00000010
        /*06f4*/ 	.word	0x00000080
        /*06f8*/ 	.short	0x010a
        /*06fa*/ 	.byte	0xff
	.zero		1


	//   ....[95]....
        /*06fc*/ 	.word	0x00008250
        /*0700*/ 	.word	0x00000010
        /*0704*/ 	.word	0x00000080
        /*0708*/ 	.short	0x010a
        /*070a*/ 	.byte	0xff
	.zero		1


	//   ....[96]....
        /*070c*/ 	.word	0x00008580
        /*0710*/ 	.word	0x000000ff
        /*0714*/ 	.word	0x00000000
        /*0718*/ 	.short	0x0101
        /*071a*/ 	.byte	0x05
	.zero		1


	//   ....[97]....
        /*071c*/ 	.word	0x00008a30
        /*0720*/ 	.word	0x00000003
        /*0724*/ 	.word	0x00000000
        /*0728*/ 	.short	0x0101
        /*072a*/ 	.byte	0xff
	.zero		1


	//   ....[98]....
        /*072c*/ 	.word	0x00008c70
        /*0730*/ 	.word	0x000000ff
        /*0734*/ 	.word	0x00000000
        /*0738*/ 	.short	0x0101
        /*073a*/ 	.byte	0x04
	.zero		1


	//   ....[99]....
        /*073c*/ 	.word	0x00008ca0
        /*0740*/ 	.word	0x00000003
        /*0744*/ 	.word	0x00000040
        /*0748*/ 	.short	0x010a
        /*074a*/ 	.byte	0xff
	.zero		1


	//   ....[100]....
        /*074c*/ 	.word	0x00008d00
        /*0750*/ 	.word	0x00000003
        /*0754*/ 	.word	0x00000040
        /*0758*/ 	.short	0x010a
        /*075a*/ 	.byte	0xff
	.zero		1


	//   ....[101]....
        /*075c*/ 	.word	0x00008d60
        /*0760*/ 	.word	0x00000002
        /*0764*/ 	.word	0x000000d0
        /*0768*/ 	.short	0x010a
        /*076a*/ 	.byte	0xff
	.zero		1


	//   ....[102]....
        /*076c*/ 	.word	0x00008dc0
        /*0770*/ 	.word	0x00000000
        /*0774*/ 	.word	0x00000000
        /*0778*/ 	.short	0x010a
        /*077a*/ 	.byte	0xff
	.zero		1


	//   ....[103]....
        /*077c*/ 	.word	0x00008e20
        /*0780*/ 	.word	0x00000000
        /*0784*/ 	.word	0x00000000
        /*0788*/ 	.short	0x010a
        /*078a*/ 	.byte	0xff
	.zero		1


	//   ....[104]....
        /*078c*/ 	.word	0x00008e80
        /*0790*/ 	.word	0x00000000
        /*0794*/ 	.word	0x00000000
        /*0798*/ 	.short	0x010a
        /*079a*/ 	.byte	0xff
	.zero		1


	//   ....[105]....
        /*079c*/ 	.word	0x00008ee0
        /*07a0*/ 	.word	0x00000000
        /*07a4*/ 	.word	0x00000000
        /*07a8*/ 	.short	0x010a
        /*07aa*/ 	.byte	0xff
	.zero		1


	//   ....[106]....
        /*07ac*/ 	.word	0x00008f40
        /*07b0*/ 	.word	0x00000000
        /*07b4*/ 	.word	0x00000000
        /*07b8*/ 	.short	0x010a
        /*07ba*/ 	.byte	0xff
	.zero		1


	//   ....[107]....
        /*07bc*/ 	.word	0x00008fa0
        /*07c0*/ 	.word	0x00000000
        /*07c4*/ 	.word	0x00000000
        /*07c8*/ 	.short	0x010a
        /*07ca*/ 	.byte	0xff
	.zero		1


	//   ....[108]....
        /*07cc*/ 	.word	0x00009000
        /*07d0*/ 	.word	0x00000000
        /*07d4*/ 	.word	0x00000000
        /*07d8*/ 	.short	0x010a
        /*07da*/ 	.byte	0xff
	.zero		1


	//   ....[109]....
        /*07dc*/ 	.word	0x00009060
        /*07e0*/ 	.word	0x00000004
        /*07e4*/ 	.word	0x000000d8
        /*07e8*/ 	.short	0x010a
        /*07ea*/ 	.byte	0xff
	.zero		1


	//   ....[110]....
        /*07ec*/ 	.word	0x000090c0
        /*07f0*/ 	.word	0x00000004
        /*07f4*/ 	.word	0x000000d0
        /*07f8*/ 	.short	0x010a
        /*07fa*/ 	.byte	0xff
	.zero		1


	//   ....[111]....
        /*07fc*/ 	.word	0x00009120
        /*0800*/ 	.word	0x00000000
        /*0804*/ 	.word	0x000000d0
        /*0808*/ 	.short	0x010a
        /*080a*/ 	.byte	0xff
	.zero		1


	//   ....[112]....
        /*080c*/ 	.word	0x00009180
        /*0810*/ 	.word	0x00000000
        /*0814*/ 	.word	0x000000f0
        /*0818*/ 	.short	0x010a
        /*081a*/ 	.byte	0xff
	.zero		1


	//   ....[113]....
        /*081c*/ 	.word	0x000091e0
        /*0820*/ 	.word	0x00000000
        /*0824*/ 	.word	0x00000000
        /*0828*/ 	.short	0x010a
        /*082a*/ 	.byte	0xff
	.zero		1


	//   ....[114]....
        /*082c*/ 	.word	0x00009240
        /*0830*/ 	.word	0x00000000
        /*0834*/ 	.word	0x00000000
        /*0838*/ 	.short	0x010a
        /*083a*/ 	.byte	0xff
	.zero		1


	//   ....[115]....
        /*083c*/ 	.word	0x000092a0
        /*0840*/ 	.word	0x00000000
        /*0844*/ 	.word	0x00000000
        /*0848*/ 	.short	0x010a
        /*084a*/ 	.byte	0xff
	.zero		1


	//   ....[116]....
        /*084c*/ 	.word	0x00009300
        /*0850*/ 	.word	0x00000003
        /*0854*/ 	.word	0x000000d0
        /*0858*/ 	.short	0x010a
        /*085a*/ 	.byte	0xff
	.zero		1


	//   ....[117]....
        /*085c*/ 	.word	0x00009360
        /*0860*/ 	.word	0x00000000
        /*0864*/ 	.word	0x000000c8
        /*0868*/ 	.short	0x010a
        /*086a*/ 	.byte	0xff
	.zero		1


	//   ....[118]....
        /*086c*/ 	.word	0x000093c0
        /*0870*/ 	.word	0x00000003
        /*0874*/ 	.word	0x000000a0
        /*0878*/ 	.short	0x010a
        /*087a*/ 	.byte	0xff
	.zero		1


	//   ....[119]....
        /*087c*/ 	.word	0x00009420
        /*0880*/ 	.word	0x00000003
        /*0884*/ 	.word	0x000000a8
        /*0888*/ 	.short	0x010a
        /*088a*/ 	.byte	0xff
	.zero		1


	//   ....[120]....
        /*088c*/ 	.word	0x00009480
        /*0890*/ 	.word	0x00000003
        /*0894*/ 	.word	0x000000b0
        /*0898*/ 	.short	0x010a
        /*089a*/ 	.byte	0xff
	.zero		1


	//   ....[121]....
        /*089c*/ 	.word	0x000094e0
        /*08a0*/ 	.word	0x00000003
        /*08a4*/ 	.word	0x000000b8
        /*08a8*/ 	.short	0x010a
        /*08aa*/ 	.byte	0xff
	.zero		1


	//   ....[122]....
        /*08ac*/ 	.word	0x00009540
        /*08b0*/ 	.word	0x00000000
        /*08b4*/ 	.word	0x000000a0
        /*08b8*/ 	.short	0x010a
        /*08ba*/ 	.byte	0xff
	.zero		1


	//   ....[123]....
        /*08bc*/ 	.word	0x000095a0
        /*08c0*/ 	.word	0x00000000
        /*08c4*/ 	.word	0x000000a8
        /*08c8*/ 	.short	0x010a
        /*08ca*/ 	.byte	0xff
	.zero		1


	//   ....[124]....
        /*08cc*/ 	.word	0x00009600
        /*08d0*/ 	.word	0x00000000
        /*08d4*/ 	.word	0x000000b0
        /*08d8*/ 	.short	0x010a
        /*08da*/ 	.byte	0xff
	.zero		1


	//   ....[125]....
        /*08dc*/ 	.word	0x00009660
        /*08e0*/ 	.word	0x00000000
        /*08e4*/ 	.word	0x000000d0
        /*08e8*/ 	.short	0x010a
        /*08ea*/ 	.byte	0xff
	.zero		1


	//   ....[126]....
        /*08ec*/ 	.word	0x000096c0
        /*08f0*/ 	.word	0x00000002
        /*08f4*/ 	.word	0x00000080
        /*08f8*/ 	.short	0x010a
        /*08fa*/ 	.byte	0xff
	.zero		1


	//   ....[127]....
        /*08fc*/ 	.word	0x00009710
        /*0900*/ 	.word	0x00000053
        /*0904*/ 	.word	0x000000e0
        /*0908*/ 	.short	0x010a
        /*090a*/ 	.byte	0xff
	.zero		1


	//   ....[128]....
        /*090c*/ 	.word	0x00009760
        /*0910*/ 	.word	0x00000004
        /*0914*/ 	.word	0x00000080
        /*0918*/ 	.short	0x010a
        /*091a*/ 	.byte	0xff
	.zero		1


	//   ....[129]....
        /*091c*/ 	.word	0x000097b0
        /*0920*/ 	.word	0x0000005d
        /*0924*/ 	.word	0x00000080
        /*0928*/ 	.short	0x010a
        /*092a*/ 	.byte	0xff
	.zero		1


	//   ....[130]....
        /*092c*/ 	.word	0x00009800
        /*0930*/ 	.word	0x00000010
        /*0934*/ 	.word	0x00000080
        /*0938*/ 	.short	0x010a
        /*093a*/ 	.byte	0xff
	.zero		1


	//----- nvinfo : EIATTR_NUM_MBARRIERS
	.align		4
.L_47:
        /*093c*/ 	.byte	0x03, 0x38
        /*093e*/ 	.short	0x0020


	//----- nvinfo : EIATTR_EXIT_INSTR_OFFSETS
	.align		4
        /*0940*/ 	.byte	0x04, 0x1c
        /*0942*/ 	.short	(.L_49 - .L_48)


	//   ....[0]....
.L_48:
        /*0944*/ 	.word	0x00002fd0


	//   ....[1]....
        /*0948*/ 	.word	0x00003260


	//   ....[2]....
        /*094c*/ 	.word	0x000032c0


	//   ....[3]....
        /*0950*/ 	.word	0x000040f0


	//   ....[4]....
        /*0954*/ 	.word	0x00005550


	//   ....[5]....
        /*0958*/ 	.word	0x00005590


	//   ....[6]....
        /*095c*/ 	.word	0x00008b60


	//   ....[7]....
        /*0960*/ 	.word	0x00008be0


	//   ....[8]....
        /*0964*/ 	.word	0x00008c10


	//   ....[9]....
        /*0968*/ 	.word	0x00008c80


	//----- nvinfo : EIATTR_MAX_THREADS
	.align		4
.L_49:
        /*096c*/ 	.byte	0x04, 0x05
        /*096e*/ 	.short	(.L_51 - .L_50)
.L_50:
        /*0970*/ 	.word	0x00000100
        /*0974*/ 	.word	0x00000001
        /*0978*/ 	.word	0x00000001


	//----- nvinfo : EIATTR_CRS_STACK_SIZE
	.align		4
.L_51:
        /*097c*/ 	.byte	0x04, 0x1e
        /*097e*/ 	.short	(.L_53 - .L_52)
.L_52:
        /*0980*/ 	.word	0x00000000


	//----- nvinfo : EIATTR_CBANK_PARAM_SIZE
	.align		4
.L_53:
        /*0984*/ 	.byte	0x03, 0x19
        /*0986*/ 	.short	0x0800


	//----- nvinfo : EIATTR_PARAM_CBANK
	.align		4
        /*0988*/ 	.byte	0x04, 0x0a
        /*098a*/ 	.short	(.L_55 - .L_54)
	.align		4
.L_54:
        /*098c*/ 	.word	index@(.nv.constant0._ZN7cutlass13device_kernelINS_4conv6kernel13ConvUniversalINS1_16ConvProblemShapeILNS1_8OperatorE2ELi2EEENS1_10collective14CollectiveConvINS1_47MainloopSm100TmaUmmaWarpSpecializedImplicitGemmILS5_2ELi8ELi2ELi1ELi2EN4cute5tupleIJNSA_1CILi2EEENSC_ILi1EEESE_EEEEENSB_IJNSC_ILi64EEENSB_IJNSC_ILi128EEEEEENSB_IJSH_EEEEEENS_10bfloat16_tESM_NSA_8TiledMMAINSA_8MMA_AtomIJNSA_20SM100_MMA_F16BF16_SSISM_SM_fLi64ELi128ELNSA_4UMMA5MajorE1ELSR_1ELNSQ_7ScaleInE0ELSS_0EEEEEENSA_6LayoutINSB_IJSE_SE_SE_EEENSB_IJNSC_ILi0EEESX_SX_EEEEENSB_IJNSA_10UnderscoreES10_S10_EEEEENS7_6detail27Sm100ImplicitGemmTileTraitsINSA_13SM90_TMA_LOADENSA_14ComposedLayoutINSA_7SwizzleILi3ELi4ELi3EEENSA_18smem_ptr_flag_bitsILi16EEENSV_INSB_IJSH_NSC_ILi8EEEEEENSB_IJSE_SH_EEEEEEEvEENS14_INSA_30SM90_TMA_LOAD_IM2COL_MULTICASTES1F_vEEEENS_8epilogue10collective18CollectiveEpilogueINS1K_23Sm100TmaWarpSpecializedILi4ELi2ELi16ELb1ELb0EEEJSL_NSB_IJNSV_ISH_SE_EENSV_INSC_ILi32EEESE_EEEEESM_NSB_IJlNSB_IJSE_llEEESX_EEESM_S1U_NS1K_6fusion15FusionCallbacksIS1O_NS1V_17LinearCombinationISM_fSM_fLNS_15FloatRoundStyleE2EEESL_S1S_JEEENSA_5SM1004TMEM4LOAD26SM100_TMEM_LOAD_16dp256b4xES15_NS16_INS17_ILi2ELi4ELi3EEES1A_NSV_INSB_IJS1B_S1Q_EEENSB_IJS1Q_SE_EEEEEEENSA_17SM75_U32x4_LDSM_NENSA_14SM90_TMA_STOREES29_NSA_17SM90_U32x4_STSM_NENSA_39AutoVectorizingCopyWithAssumedAlignmentILi128EEEEEEvvEEEEvNT_6ParamsE)
        /*0990*/ 	.short	0x0380
        /*0992*/ 	.short	0x0800


	//----- nvinfo : EIATTR_SW_WAR
	.align		4
.L_55:
        /*0994*/ 	.byte	0x04, 0x36
        /*0996*/ 	.short	(.L_57 - .L_56)
.L_56:
        /*0998*/ 	.word	0x00000008
.L_57:


//--------------------- .nv.callgraph             --------------------------
	.section	.nv.callgraph,"",@"SHT_CUDA_CALLGRAPH"
	.align	4
	.sectionentsize	8
	.align		4
        /*0000*/ 	.word	0x00000000
	.align		4
        /*0004*/ 	.word	0xffffffff
	.align		4
        /*0008*/ 	.word	index@(_ZN7cutlass13device_kernelINS_4conv6kernel13ConvUniversalINS1_16ConvProblemShapeILNS1_8OperatorE2ELi2EEENS1_10collective14CollectiveConvINS1_47MainloopSm100TmaUmmaWarpSpecializedImplicitGemmILS5_2ELi8ELi2ELi1ELi2EN4cute5tupleIJNSA_1CILi2EEENSC_ILi1EEESE_EEEEENSB_IJNSC_ILi64EEENSB_IJNSC_ILi128EEEEEENSB_IJSH_EEEEEENS_10bfloat16_tESM_NSA_8TiledMMAINSA_8MMA_AtomIJNSA_20SM100_MMA_F16BF16_SSISM_SM_fLi64ELi128ELNSA_4UMMA5MajorE1ELSR_1ELNSQ_7ScaleInE0ELSS_0EEEEEENSA_6LayoutINSB_IJSE_SE_SE_EEENSB_IJNSC_ILi0EEESX_SX_EEEEENSB_IJNSA_10UnderscoreES10_S10_EEEEENS7_6detail27Sm100ImplicitGemmTileTraitsINSA_13SM90_TMA_LOADENSA_14ComposedLayoutINSA_7SwizzleILi3ELi4ELi3EEENSA_18smem_ptr_flag_bitsILi16EEENSV_INSB_IJSH_NSC_ILi8EEEEEENSB_IJSE_SH_EEEEEEEvEENS14_INSA_30SM90_TMA_LOAD_IM2COL_MULTICASTES1F_vEEEENS_8epilogue10collective18CollectiveEpilogueINS1K_23Sm100TmaWarpSpecializedILi4ELi2ELi16ELb1ELb0EEEJSL_NSB_IJNSV_ISH_SE_EENSV_INSC_ILi32EEESE_EEEEESM_NSB_IJlNSB_IJSE_llEEESX_EEESM_S1U_NS1K_6fusion15FusionCallbacksIS1O_NS1V_17LinearCombinationISM_fSM_fLNS_15FloatRoundStyleE2EEESL_S1S_JEEENSA_5SM1004TMEM4LOAD26SM100_TMEM_LOAD_16dp256b4xES15_NS16_INS17_ILi2ELi4ELi3EEES1A_NSV_INSB_IJS1B_S1Q_EEENSB_IJS1Q_SE_EEEEEEENSA_17SM75_U32x4_LDSM_NENSA_14SM90_TMA_STOREES29_NSA_17SM90_U32x4_STSM_NENSA_39AutoVectorizingCopyWithAssumedAlignmentILi128EEEEEEvvEEEEvNT_6ParamsE)
	.align		4
        /*000c*/ 	.word	index@(__assertfail)
	.align		4
        /*0010*/ 	.word	0x00000000
	.align		4
        /*0014*/ 	.word	0xfffffffe
	.align		4
        /*0018*/ 	.word	0x00000000
	.align		4
        /*001c*/ 	.word	0xfffffffd
	.align		4
        /*0020*/ 	.word	0x00000000
	.align		4
        /*0024*/ 	.word	0xfffffffc


//--------------------- .nv.constant4             --------------------------
	.section	.nv.constant4,"a",@progbits
	.align	8
	.align		8
.nv.constant4:
        /*0000*/ 	.dword	__assertfail
	.align		8
        /*0008*/ 	.dword	__unnamed_1
	.align		8
        /*0010*/ 	.dword	__unnamed_2
	.align		8
        /*0018*/ 	.dword	_ZN39_INTERNAL_9f931c4d_4_k_cu_3d7e7677_31204cuda3std3__45__cpo5beginE
	.align		8
        /*0020*/ 	.dword	_ZN39_INTERNAL_9f931c4d_4_k_cu_3d7e7677_31204cuda3std3__45__cpo3endE
	.align		8
        /*0028*/ 	.dword	_ZN39_INTERNAL_9f931c4d_4_k_cu_3d7e7677_31204cuda3std3__45__cpo6cbeginE
	.align		8
        /*0030*/ 	.dword	_ZN39_INTERNAL_9f931c4d_4_k_cu_3d7e7677_31204cuda3std3__45__cpo4cendE
	.align		8
        /*0038*/ 	.dword	_ZN39_INTERNAL_9f931c4d_4_k_cu_3d7e7677_31204cuda3std3__441_GLOBAL__N__9f931c4d_4_k_cu_3d7e7677_31206ignoreE
	.align		8
        /*0040*/ 	.dword	_ZN39_INTERNAL_9f931c4d_4_k_cu_3d7e7677_31204cuda3std3__419piecewise_constructE
	.align		8
        /*0048*/ 	.dword	_ZN39_INTERNAL_9f931c4d_4_k_cu_3d7e7677_31204cuda3std3__48in_placeE
	.align		8
        /*0050*/ 	.dword	_ZN39_INTERNAL_9f931c4d_4_k_cu_3d7e7677_31204cuda3std6ranges3__45__cpo4swapE
	.align		8
        /*0058*/ 	.dword	_ZN39_INTERNAL_9f931c4d_4_k_cu_3d7e7677_31204cuda3std6ranges3__45__cpo9iter_moveE
	.align		8
        /*0060*/ 	.dword	_ZN39_INTERNAL_9f931c4d_4_k_cu_3d7e7677_31204cute7productE
	.align		8
        /*0068*/ 	.dword	_ZN39_INTERNAL_9f931c4d_4_k_cu_3d7e7677_31204cute1_E
	.align		8
        /*0070*/ 	.dword	$str$27
	.align		8
        /*0078*/ 	.dword	$str$28
	.align		8
        /*0080*/ 	.dword	$str$29
	.align		8
        /*0088*/ 	.dword	$str$30


//--------------------- .text._ZN7cutlass13device_kernelINS_4conv6kernel13ConvUniversalINS1_16ConvProblemShapeILNS1_8OperatorE2ELi2EEENS1_10collective14CollectiveConvINS1_47MainloopSm100TmaUmmaWarpSpecializedImplicitGemmILS5_2ELi8ELi2ELi1ELi2EN4cute5tupleIJNSA_1CILi2EEENSC_ILi1EEESE_EEEEENSB_IJNSC_ILi64EEENSB_IJNSC_ILi128EEEEEENSB_IJSH_EEEEEENS_10bfloat16_tESM_NSA_8TiledMMAINSA_8MMA_AtomIJNSA_20SM100_MMA_F16BF16_SSISM_SM_fLi64ELi128ELNSA_4UMMA5MajorE1ELSR_1ELNSQ_7ScaleInE0ELSS_0EEEEEENSA_6LayoutINSB_IJSE_SE_SE_EEENSB_IJNSC_ILi0EEESX_SX_EEEEENSB_IJNSA_10UnderscoreES10_S10_EEEEENS7_6detail27Sm100ImplicitGemmTileTraitsINSA_13SM90_TMA_LOADENSA_14ComposedLayoutINSA_7SwizzleILi3ELi4ELi3EEENSA_18smem_ptr_flag_bitsILi16EEENSV_INSB_IJSH_NSC_ILi8EEEEEENSB_IJSE_SH_EEEEEEEvEENS14_INSA_30SM90_TMA_LOAD_IM2COL_MULTICASTES1F_vEEEENS_8epilogue10collective18CollectiveEpilogueINS1K_23Sm100TmaWarpSpecializedILi4ELi2ELi16ELb1ELb0EEEJSL_NSB_IJNSV_ISH_SE_EENSV_INSC_ILi32EEESE_EEEEESM_NSB_IJlNSB_IJSE_llEEESX_EEESM_S1U_NS1K_6fusion15FusionCallbacksIS1O_NS1V_17LinearCombinationISM_fSM_fLNS_15FloatRoundStyleE2EEESL_S1S_JEEENSA_5SM1004TMEM4LOAD26SM100_TMEM_LOAD_16dp256b4xES15_NS16_INS17_ILi2ELi4ELi3EEES1A_NSV_INSB_IJS1B_S1Q_EEENSB_IJS1Q_SE_EEEEEEENSA_17SM75_U32x4_LDSM_NENSA_14SM90_TMA_STOREES29_NSA_17SM90_U32x4_STSM_NENSA_39AutoVectorizingCopyWithAssumedAlignmentILi128EEEEEEvvEEEEvNT_6ParamsE --------------------------
	.section	.text._ZN7cutlass13device_kernelINS_4conv6kernel13ConvUniversalINS1_16ConvProblemShapeILNS1_8OperatorE2ELi2EEENS1_10collective14CollectiveConvINS1_47MainloopSm100TmaUmmaWarpSpecializedImplicitGemmILS5_2ELi8ELi2ELi1ELi2EN4cute5tupleIJNSA_1CILi2EEENSC_ILi1EEESE_EEEEENSB_IJNSC_ILi64EEENSB_IJNSC_ILi128EEEEEENSB_IJSH_EEEEEENS_10bfloat16_tESM_NSA_8TiledMMAINSA_8MMA_AtomIJNSA_20SM100_MMA_F16BF16_SSISM_SM_fLi64ELi128ELNSA_4UMMA5MajorE1ELSR_1ELNSQ_7ScaleInE0ELSS_0EEEEEENSA_6LayoutINSB_IJSE_SE_SE_EEENSB_IJNSC_ILi0EEESX_SX_EEEEENSB_IJNSA_10UnderscoreES10_S10_EEEEENS7_6detail27Sm100ImplicitGemmTileTraitsINSA_13SM90_TMA_LOADENSA_14ComposedLayoutINSA_7SwizzleILi3ELi4ELi3EEENSA_18smem_ptr_flag_bitsILi16EEENSV_INSB_IJSH_NSC_ILi8EEEEEENSB_IJSE_SH_EEEEEEEvEENS14_INSA_30SM90_TMA_LOAD_IM2COL_MULTICASTES1F_vEEEENS_8epilogue10collective18CollectiveEpilogueINS1K_23Sm100TmaWarpSpecializedILi4ELi2ELi16ELb1ELb0EEEJSL_NSB_IJNSV_ISH_SE_EENSV_INSC_ILi32EEESE_EEEEESM_NSB_IJlNSB_IJSE_llEEESX_EEESM_S1U_NS1K_6fusion15FusionCallbacksIS1O_NS1V_17LinearCombinationISM_fSM_fLNS_15FloatRoundStyleE2EEESL_S1S_JEEENSA_5SM1004TMEM4LOAD26SM100_TMEM_LOAD_16dp256b4xES15_NS16_INS17_ILi2ELi4ELi3EEES1A_NSV_INSB_IJS1B_S1Q_EEENSB_IJS1Q_SE_EEEEEEENSA_17SM75_U32x4_LDSM_NENSA_14SM90_TMA_STOREES29_NSA_17SM90_U32x4_STSM_NENSA_39AutoVectorizingCopyWithAssumedAlignmentILi128EEEEEEvvEEEEvNT_6ParamsE,"ax",@progbits
	.align	128
.text._ZN7cutlass13device_kernelINS_4conv6kernel13ConvUniversalINS1_16ConvProblemShapeILNS1_8OperatorE2ELi2EEENS1_10collective14CollectiveConvINS1_47MainloopSm100TmaUmmaWarpSpecializedImplicitGemmILS5_2ELi8ELi2ELi1ELi2EN4cute5tupleIJNSA_1CILi2EEENSC_ILi1EEESE_EEEEENSB_IJNSC_ILi64EEENSB_IJNSC_ILi128EEEEEENSB_IJSH_EEEEEENS_10bfloat16_tESM_NSA_8TiledMMAINSA_8MMA_AtomIJNSA_20SM100_MMA_F16BF16_SSISM_SM_fLi64ELi128ELNSA_4UMMA5MajorE1ELSR_1ELNSQ_7ScaleInE0ELSS_0EEEEEENSA_6LayoutINSB_IJSE_SE_SE_EEENSB_IJNSC_ILi0EEESX_SX_EEEEENSB_IJNSA_10UnderscoreES10_S10_EEEEENS7_6detail27Sm100ImplicitGemmTileTraitsINSA_13SM90_TMA_LOADENSA_14ComposedLayoutINSA_7SwizzleILi3ELi4ELi3EEENSA_18smem_ptr_flag_bitsILi16EEENSV_INSB_IJSH_NSC_ILi8EEEEEENSB_IJSE_SH_EEEEEEEvEENS14_INSA_30SM90_TMA_LOAD_IM2COL_MULTICASTES1F_vEEEENS_8epilogue10collective18CollectiveEpilogueINS1K_23Sm100TmaWarpSpecializedILi4ELi2ELi16ELb1ELb0EEEJSL_NSB_IJNSV_ISH_SE_EENSV_INSC_ILi32EEESE_EEEEESM_NSB_IJlNSB_IJSE_llEEESX_EEESM_S1U_NS1K_6fusion15FusionCallbacksIS1O_NS1V_17LinearCombinationISM_fSM_fLNS_15FloatRoundStyleE2EEESL_S1S_JEEENSA_5SM1004TMEM4LOAD26SM100_TMEM_LOAD_16dp256b4xES15_NS16_INS17_ILi2ELi4ELi3EEES1A_NSV_INSB_IJS1B_S1Q_EEENSB_IJS1Q_SE_EEEEEEENSA_17SM75_U32x4_LDSM_NENSA_14SM90_TMA_STOREES29_NSA_17SM90_U32x4_STSM_NENSA_39AutoVectorizingCopyWithAssumedAlignmentILi128EEEEEEvvEEEEvNT_6ParamsE:
        .type           _ZN7cutlass13device_kernelINS_4conv6kernel13ConvUniversalINS1_16ConvProblemShapeILNS1_8OperatorE2ELi2EEENS1_10collective14CollectiveConvINS1_47MainloopSm100TmaUmmaWarpSpecializedImplicitGemmILS5_2ELi8ELi2ELi1ELi2EN4cute5tupleIJNSA_1CILi2EEENSC_ILi1EEESE_EEEEENSB_IJNSC_ILi64EEENSB_IJNSC_ILi128EEEEEENSB_IJSH_EEEEEENS_10bfloat16_tESM_NSA_8TiledMMAINSA_8MMA_AtomIJNSA_20SM100_MMA_F16BF16_SSISM_SM_fLi64ELi128ELNSA_4UMMA5MajorE1ELSR_1ELNSQ_7ScaleInE0ELSS_0EEEEEENSA_6LayoutINSB_IJSE_SE_SE_EEENSB_IJNSC_ILi0EEESX_SX_EEEEENSB_IJNSA_10UnderscoreES10_S10_EEEEENS7_6detail27Sm100ImplicitGemmTileTraitsINSA_13SM90_TMA_LOADENSA_14ComposedLayoutINSA_7SwizzleILi3ELi4ELi3EEENSA_18smem_ptr_flag_bitsILi16EEENSV_INSB_IJSH_NSC_ILi8EEEEEENSB_IJSE_SH_EEEEEEEvEENS14_INSA_30SM90_TMA_LOAD_IM2COL_MULTICASTES1F_vEEEENS_8epilogue10collective18CollectiveEpilogueINS1K_23Sm100TmaWarpSpecializedILi4ELi2ELi16ELb1ELb0EEEJSL_NSB_IJNSV_ISH_SE_EENSV_INSC_ILi32EEESE_EEEEESM_NSB_IJlNSB_IJSE_llEEESX_EEESM_S1U_NS1K_6fusion15FusionCallbacksIS1O_NS1V_17LinearCombinationISM_fSM_fLNS_15FloatRoundStyleE2EEESL_S1S_JEEENSA_5SM1004TMEM4LOAD26SM100_TMEM_LOAD_16dp256b4xES15_NS16_INS17_ILi2ELi4ELi3EEES1A_NSV_INSB_IJS1B_S1Q_EEENSB_IJS1Q_SE_EEEEEEENSA_17SM75_U32x4_LDSM_NENSA_14SM90_TMA_STOREES29_NSA_17SM90_U32x4_STSM_NENSA_39AutoVectorizingCopyWithAssumedAlignmentILi128EEEEEEvvEEEEvNT_6ParamsE,@function
        .size           _ZN7cutlass13device_kernelINS_4conv6kernel13ConvUniversalINS1_16ConvProblemShapeILNS1_8OperatorE2ELi2EEENS1_10collective14CollectiveConvINS1_47MainloopSm100TmaUmmaWarpSpecializedImplicitGemmILS5_2ELi8ELi2ELi1ELi2EN4cute5tupleIJNSA_1CILi2EEENSC_ILi1EEESE_EEEEENSB_IJNSC_ILi64EEENSB_IJNSC_ILi128EEEEEENSB_IJSH_EEEEEENS_10bfloat16_tESM_NSA_8TiledMMAINSA_8MMA_AtomIJNSA_20SM100_MMA_F16BF16_SSISM_SM_fLi64ELi128ELNSA_4UMMA5MajorE1ELSR_1ELNSQ_7ScaleInE0ELSS_0EEEEEENSA_6LayoutINSB_IJSE_SE_SE_EEENSB_IJNSC_ILi0EEESX_SX_EEEEENSB_IJNSA_10UnderscoreES10_S10_EEEEENS7_6detail27Sm100ImplicitGemmTileTraitsINSA_13SM90_TMA_LOADENSA_14ComposedLayoutINSA_7SwizzleILi3ELi4ELi3EEENSA_18smem_ptr_flag_bitsILi16EEENSV_INSB_IJSH_NSC_ILi8EEEEEENSB_IJSE_SH_EEEEEEEvEENS14_INSA_30SM90_TMA_LOAD_IM2COL_MULTICASTES1F_vEEEENS_8epilogue10collective18CollectiveEpilogueINS1K_23Sm100TmaWarpSpecializedILi4ELi2ELi16ELb1ELb0EEEJSL_NSB_IJNSV_ISH_SE_EENSV_INSC_ILi32EEESE_EEEEESM_NSB_IJlNSB_IJSE_llEEESX_EEESM_S1U_NS1K_6fusion15FusionCallbacksIS1O_NS1V_17LinearCombinationISM_fSM_fLNS_15FloatRoundStyleE2EEESL_S1S_JEEENSA_5SM1004TMEM4LOAD26SM100_TMEM_LOAD_16dp256b4xES15_NS16_INS17_ILi2ELi4ELi3EEES1A_NSV_INSB_IJS1B_S1Q_EEENSB_IJS1Q_SE_EEEEEEENSA_17SM75_U32x4_LDSM_NENSA_14SM90_TMA_STOREES29_NSA_17SM90_U32x4_STSM_NENSA_39AutoVectorizingCopyWithAssumedAlignmentILi128EEEEEEvvEEEEvNT_6ParamsE,(.L_x_186 - _ZN7cutlass13device_kernelINS_4conv6kernel13ConvUniversalINS1_16ConvProblemShapeILNS1_8OperatorE2ELi2EEENS1_10collective14CollectiveConvINS1_47MainloopSm100TmaUmmaWarpSpecializedImplicitGemmILS5_2ELi8ELi2ELi1ELi2EN4cute5tupleIJNSA_1CILi2EEENSC_ILi1EEESE_EEEEENSB_IJNSC_ILi64EEENSB_IJNSC_ILi128EEEEEENSB_IJSH_EEEEEENS_10bfloat16_tESM_NSA_8TiledMMAINSA_8MMA_AtomIJNSA_20SM100_MMA_F16BF16_SSISM_SM_fLi64ELi128ELNSA_4UMMA5MajorE1ELSR_1ELNSQ_7ScaleInE0ELSS_0EEEEEENSA_6LayoutINSB_IJSE_SE_SE_EEENSB_IJNSC_ILi0EEESX_SX_EEEEENSB_IJNSA_10UnderscoreES10_S10_EEEEENS7_6detail27Sm100ImplicitGemmTileTraitsINSA_13SM90_TMA_LOADENSA_14ComposedLayoutINSA_7SwizzleILi3ELi4ELi3EEENSA_18smem_ptr_flag_bitsILi16EEENSV_INSB_IJSH_NSC_ILi8EEEEEENSB_IJSE_SH_EEEEEEEvEENS14_INSA_30SM90_TMA_LOAD_IM2COL_MULTICASTES1F_vEEEENS_8epilogue10collective18CollectiveEpilogueINS1K_23Sm100TmaWarpSpecializedILi4ELi2ELi16ELb1ELb0EEEJSL_NSB_IJNSV_ISH_SE_EENSV_INSC_ILi32EEESE_EEEEESM_NSB_IJlNSB_IJSE_llEEESX_EEESM_S1U_NS1K_6fusion15FusionCallbacksIS1O_NS1V_17LinearCombinationISM_fSM_fLNS_15FloatRoundStyleE2EEESL_S1S_JEEENSA_5SM1004TMEM4LOAD26SM100_TMEM_LOAD_16dp256b4xES15_NS16_INS17_ILi2ELi4ELi3EEES1A_NSV_INSB_IJS1B_S1Q_EEENSB_IJS1Q_SE_EEEEEEENSA_17SM75_U32x4_LDSM_NENSA_14SM90_TMA_STOREES29_NSA_17SM90_U32x4_STSM_NENSA_39AutoVectorizingCopyWithAssumedAlignmentILi128EEEEEEvvEEEEvNT_6ParamsE)
        .other          _ZN7cutlass13device_kernelINS_4conv6kernel13ConvUniversalINS1_16ConvProblemShapeILNS1_8OperatorE2ELi2EEENS1_10collective14CollectiveConvINS1_47MainloopSm100TmaUmmaWarpSpecializedImplicitGemmILS5_2ELi8ELi2ELi1ELi2EN4cute5tupleIJNSA_1CILi2EEENSC_ILi1EEESE_EEEEENSB_IJNSC_ILi64EEENSB_IJNSC_ILi128EEEEEENSB_IJSH_EEEEEENS_10bfloat16_tESM_NSA_8TiledMMAINSA_8MMA_AtomIJNSA_20SM100_MMA_F16BF16_SSISM_SM_fLi64ELi128ELNSA_4UMMA5MajorE1ELSR_1ELNSQ_7ScaleInE0ELSS_0EEEEEENSA_6LayoutINSB_IJSE_SE_SE_EEENSB_IJNSC_ILi0EEESX_SX_EEEEENSB_IJNSA_10UnderscoreES10_S10_EEEEENS7_6detail27Sm100ImplicitGemmTileTraitsINSA_13SM90_TMA_LOADENSA_14ComposedLayoutINSA_7SwizzleILi3ELi4ELi3EEENSA_18smem_ptr_flag_bitsILi16EEENSV_INSB_IJSH_NSC_ILi8EEEEEENSB_IJSE_SH_EEEEEEEvEENS14_INSA_30SM90_TMA_LOAD_IM2COL_MULTICASTES1F_vEEEENS_8epilogue10collective18CollectiveEpilogueINS1K_23Sm100TmaWarpSpecializedILi4ELi2ELi16ELb1ELb0EEEJSL_NSB_IJNSV_ISH_SE_EENSV_INSC_ILi32EEESE_EEEEESM_NSB_IJlNSB_IJSE_llEEESX_EEESM_S1U_NS1K_6fusion15FusionCallbacksIS1O_NS1V_17LinearCombinationISM_fSM_fLNS_15FloatRoundStyleE2EEESL_S1S_JEEENSA_5SM1004TMEM4LOAD26SM100_TMEM_LOAD_16dp256b4xES15_NS16_INS17_ILi2ELi4ELi3EEES1A_NSV_INSB_IJS1B_S1Q_EEENSB_IJS1Q_SE_EEEEEEENSA_17SM75_U32x4_LDSM_NENSA_14SM90_TMA_STOREES29_NSA_17SM90_U32x4_STSM_NENSA_39AutoVectorizingCopyWithAssumedAlignmentILi128EEEEEEvvEEEEvNT_6ParamsE,@"STO_CUDA_ENTRY STV_DEFAULT"
_ZN7cutlass13device_kernelINS_4conv6kernel13ConvUniversalINS1_16ConvProblemShapeILNS1_8OperatorE2ELi2EEENS1_10collective14CollectiveConvINS1_47MainloopSm100TmaUmmaWarpSpecializedImplicitGemmILS5_2ELi8ELi2ELi1ELi2EN4cute5tupleIJNSA_1CILi2EEENSC_ILi1EEESE_EEEEENSB_IJNSC_ILi64EEENSB_IJNSC_ILi128EEEEEENSB_IJSH_EEEEEENS_10bfloat16_tESM_NSA_8TiledMMAINSA_8MMA_AtomIJNSA_20SM100_MMA_F16BF16_SSISM_SM_fLi64ELi128ELNSA_4UMMA5MajorE1ELSR_1ELNSQ_7ScaleInE0ELSS_0EEEEEENSA_6LayoutINSB_IJSE_SE_SE_EEENSB_IJNSC_ILi0EEESX_SX_EEEEENSB_IJNSA_10UnderscoreES10_S10_EEEEENS7_6detail27Sm100ImplicitGemmTileTraitsINSA_13SM90_TMA_LOADENSA_14ComposedLayoutINSA_7SwizzleILi3ELi4ELi3EEENSA_18smem_ptr_flag_bitsILi16EEENSV_INSB_IJSH_NSC_ILi8EEEEEENSB_IJSE_SH_EEEEEEEvEENS14_INSA_30SM90_TMA_LOAD_IM2COL_MULTICASTES1F_vEEEENS_8epilogue10collective18CollectiveEpilogueINS1K_23Sm100TmaWarpSpecializedILi4ELi2ELi16ELb1ELb0EEEJSL_NSB_IJNSV_ISH_SE_EENSV_INSC_ILi32EEESE_EEEEESM_NSB_IJlNSB_IJSE_llEEESX_EEESM_S1U_NS1K_6fusion15FusionCallbacksIS1O_NS1V_17LinearCombinationISM_fSM_fLNS_15FloatRoundStyleE2EEESL_S1S_JEEENSA_5SM1004TMEM4LOAD26SM100_TMEM_LOAD_16dp256b4xES15_NS16_INS17_ILi2ELi4ELi3EEES1A_NSV_INSB_IJS1B_S1Q_EEENSB_IJS1Q_SE_EEEEEEENSA_17SM75_U32x4_LDSM_NENSA_14SM90_TMA_STOREES29_NSA_17SM90_U32x4_STSM_NENSA_39AutoVectorizingCopyWithAssumedAlignmentILi128EEEEEEvvEEEEvNT_6ParamsE:
[----:B------:R-:W1:Y:S01]  /*0000*/  LDC R1, c[0x0][0x37c] ;  /* 0x0000df00ff017b82 */ /* 0x000e620000000800 */
[----:B------:R-:W2:Y:S01]  /*0010*/  S2R R73, SR_TID.X ;  /* 0x0000000000497919 */ /* 0x000ea20000002100 */
[----:B------:R-:W3:Y:S01]  /*0020*/  LDCU.64 UR6, c[0x0][0x890] ;  /* 0x00011200ff0677ac */ /* 0x000ee20008000a00 */
[----:B-1----:R-:W-:Y:S01]  /*0030*/  VIADD R1, R1, 0xfffffff8 ;  /* 0xfffffff801017836 */ /* 0x002fe20000000000 */
[----:B------:R-:W-:Y:S02]  /*0040*/  PRMT R59, RZ, 0x7610, R59 ;  /* 0x00007610ff3b7816 */ /* 0x000fe4000000003b */
[----:B------:R-:W-:Y:S01]  /*0050*/  ELECT P6, URZ, PT ;  /* 0x0000000000ff782f */ /* 0x000fe200038c0000 */
[----:B------:R-:W1:Y:S01]  /*0060*/  LDCU.64 UR46, c[0x0][0x358] ;  /* 0x00006b00ff2e77ac */ /* 0x000e620008000a00 */
[----:B---3--:R-:W-:-:S04]  /*0070*/  UISETP.NE.U32.AND UP0, UPT, UR6, URZ, UPT ;  /* 0x000000ff0600728c */ /* 0x008fc8000bf05070 */
[----:B------:R-:W-:Y:S01]  /*0080*/  UISETP.NE.AND.EX UP0, UPT, UR7, URZ, UPT, UP0 ;  /* 0x000000ff0700728c */ /* 0x000fe2000bf05300 */
[----:B--2---:R-:W-:-:S05]  /*0090*/  SHF.R.U32.HI R74, RZ, 0x5, R73 ;  /* 0x00000005ff4a7819 */ /* 0x004fca0000011649 */
[----:B------:R-:W2:Y:S02]  /*00a0*/  SHFL.IDX PT, R0, R74, RZ, 0x1f ;  /* 0x00001fff4a007589 */ /* 0x000ea400000e0000 */
[----:B--2---:R-:W-:Y:S01]  /*00b0*/  R2UR UR4, R0 ;  /* 0x00000000000472ca */ /* 0x004fe200000e0000 */
[----:B-1----:R-:W-:-:S14]  /*00c0*/  BRA.U UP0, `(.L_x_0) ;  /* 0x00000001002c7547 */ /* 0x002fdc000b800000 */
[----:B------:R-:W1:Y:S02]  /*00d0*/  LDCU.64 UR8, c[0x0][0x888] ;  /* 0x00011100ff0877ac */ /* 0x000e640008000a00 */
[----:B-1----:R-:W-:-:S04]  /*00e0*/  UISETP.NE.U32.AND UP0, UPT, UR8, URZ, UPT ;  /* 0x000000ff0800728c */ /* 0x002fc8000bf05070 */
[----:B------:R-:W-:-:S09]  /*00f0*/  UISETP.NE.AND.EX UP0, UPT, UR9, URZ, UPT, UP0 ;  /* 0x000000ff0900728c */ /* 0x000fd2000bf05300 */
[----:B------:R-:W-:Y:S05]  /*0100*/  BRA.U !UP0, `(.L_x_1) ;  /* 0x0000000108107547 */ /* 0x000fea000b800000 */
[----:B------:R-:W1:Y:S02]  /*0110*/  LDC.64 R2, c[0x0][0x888] ;  /* 0x00022200ff027b82 */ /* 0x000e640000000a00 */
[----:B-1----:R1:W5:Y:S01]  /*0120*/  LDG.E R35, desc[UR46][R2.64] ;  /* 0x0000002e02237981 */ /* 0x002362000c1e1900 */
[----:B------:R-:W-:Y:S01]  /*0130*/  HFMA2 R59, -RZ, RZ, 0, 5.9604644775390625e-08 ;  /* 0x00000001ff3b7431 */ /* 0x000fe200000001ff */
[----:B------:R-:W-:Y:S05]  /*0140*/  BRA `(.L_x_0) ;  /* 0x00000000000c7947 */ /* 0x000fea0003800000 */
.L_x_1:
[----:B------:R-:W1:Y:S01]  /*0150*/  LDCU UR5, c[0x0][0x880] ;  /* 0x00011000ff0577ac */ /* 0x000e620008000800 */
[----:B------:R-:W-:Y:S01]  /*0160*/  HFMA2 R59, -RZ, RZ, 0, 5.9604644775390625e-08 ;  /* 0x00000001ff3b7431 */ /* 0x000fe200000001ff */
[----:B-1----:R-:W-:Y:S02]  /*0170*/  MOV R35, UR5 ;  /* 0x0000000500237c02 */ /* 0x002fe40008000f00 */
.L_x_0:
[----:B------:R-:W2:Y:S02]  /*0180*/  LDCU.64 UR8, c[0x0][0x8b0] ;  /* 0x00011600ff0877ac */ /* 0x000ea40008000a00 */
[----:B--2---:R-:W-:-:S04]  /*0190*/  UISETP.NE.U32.AND UP0, UPT, UR8, URZ, UPT ;  /* 0x000000ff0800728c */ /* 0x004fc8000bf05070 */
[----:B------:R-:W-:-:S09]  /*01a0*/  UISETP.NE.AND.EX UP0, UPT, UR9, URZ, UPT, UP0 ;  /* 0x000000ff0900728c */ /* 0x000fd2000bf05300 */
[----:B------:R-:W-:Y:S05]  /*01b0*/  BRA.U UP0, `(.L_x_2) ;  /* 0x0000000100247547 */ /* 0x000fea000b800000 */
[----:B------:R-:W2:Y:S02]  /*01c0*/  LDCU.64 UR8, c[0x0][0x8a8] ;  /* 0x00011500ff0877ac */ /* 0x000ea40008000a00 */
[----:B--2---:R-:W-:-:S04]  /*01d0*/  UISETP.NE.U32.AND UP0, UPT, UR8, URZ, UPT ;  /* 0x000000ff0800728c */ /* 0x004fc8000bf05070 */
[----:B------:R-:W-:-:S09]  /*01e0*/  UISETP.NE.AND.EX UP0, UPT, UR9, URZ, UPT, UP0 ;  /* 0x000000ff0900728c */ /* 0x000fd2000bf05300 */
[----:B------:R-:W-:Y:S05]  /*01f0*/  BRA.U !UP0, `(.L_x_3) ;  /* 0x00000001080c7547 */ /* 0x000fea000b800000 */
[----:B-1----:R-:W1:Y:S02]  /*0200*/  LDC.64 R2, c[0x0][0x8a8] ;  /* 0x00022a00ff027b82 */ /* 0x002e640000000a00 */
[----:B-1----:R2:W5:Y:S01]  /*0210*/  LDG.E R33, desc[UR46][R2.64] ;  /* 0x0000002e02217981 */ /* 0x002562000c1e1900 */
[----:B------:R-:W-:Y:S05]  /*0220*/  BRA `(.L_x_2) ;  /* 0x0000000000087947 */ /* 0x000fea0003800000 */
.L_x_3:
[----:B------:R-:W2:Y:S02]  /*0230*/  LDCU UR5, c[0x0][0x8a0] ;  /* 0x00011400ff0577ac */ /* 0x000ea40008000800 */
[----:B--2---:R-:W-:Y:S02]  /*0240*/  MOV R33, UR5 ;  /* 0x0000000500217c02 */ /* 0x004fe40008000f00 */
.L_x_2:
[----:B------:R-:W-:Y:S01]  /*0250*/  IMAD.U32 R0, RZ, RZ, UR4 ;  /* 0x00000004ff007e24 */ /* 0x000fe2000f8e00ff */
[----:B------:R-:W-:Y:S04]  /*0260*/  BSSY.RECONVERGENT B0, `(.L_x_4) ;  /* 0x000000c000007945 */ /* 0x000fe80003800200 */
[C---:B------:R-:W-:Y:S02]  /*0270*/  ISETP.NE.OR P1, PT, R0.reuse, 0x1, !P6 ;  /* 0x000000010000780c */ /* 0x040fe40007725670 */
[----:B------:R-:W-:-:S11]  /*0280*/  ISETP.NE.OR P0, PT, R0, 0x3, !P6 ;  /* 0x000000030000780c */ /* 0x000fd60007705670 */
[----:B------:R-:W-:Y:S05]  /*0290*/  @P1 BRA `(.L_x_5) ;  /* 0x0000000000201947 */ /* 0x000fea0003800000 */
[----:B------:R-:W3:Y:S02]  /*02a0*/  LDCU.64 UR8, c[0x0][0x348] ;  /* 0x00006900ff0877ac */ /* 0x000ee40008000a00 */
[----:B---3--:R-:W-:Y:S02]  /*02b0*/  UIADD3 UR10, UP1, UPT, UR8, 0x80, URZ ;  /* 0x00000080080a7890 */ /* 0x008fe4000ff3e0ff */
[----:B------:R-:W-:Y:S02]  /*02c0*/  UIADD3 UR8, UP0, UPT, UR8, 0x180, URZ ;  /* 0x0000018008087890 */ /* 0x000fe4000ff1e0ff */
[----:B------:R-:W-:Y:S02]  /*02d0*/  UIADD3.X UR11, UPT, UPT, URZ, UR9, URZ, UP1, !UPT ;  /* 0x00000009ff0b7290 */ /* 0x000fe40008ffe4ff */
[----:B------:R-:W-:-:S07]  /*02e0*/  UIADD3.X UR9, UPT, UPT, URZ, UR9, URZ, UP0, !UPT ;  /* 0x00000009ff097290 */ /* 0x000fce00087fe4ff */
[----:B------:R3:W-:Y:S02]  /*02f0*/  UTMACCTL.PF [UR10] ;  /* 0x000000000a0079b9 */ /* 0x0007e40008040000 */
[----:B------:R3:W-:Y:S02]  /*0300*/  UTMACCTL.PF [UR8] ;  /* 0x00000000080079b9 */ /* 0x0007e40008040000 */
[----:B---3--:R-:W-:Y:S01]  /*0310*/  NOP ;  /* 0x0000000000007918 */ /* 0x008fe20000000000 */
.L_x_5:
[----:B------:R-:W-:Y:S05]  /*0320*/  BSYNC.RECONVERGENT B0 ;  /* 0x0000000000007941 */ /* 0x000fea0003800200 */
.L_x_4:
[----:B------:R-:W-:Y:S04]  /*0330*/  BSSY.RECONVERGENT B0, `(.L_x_6) ;  /* 0x000000a000007945 */ /* 0x000fe80003800200 */
        /* <DEDUP_REMOVED lines=9> */
.L_x_7:
[----:B------:R-:W-:Y:S05]  /*03d0*/  BSYNC.RECONVERGENT B0 ;  /* 0x0000000000007941 */ /* 0x000fea0003800200 */
.L_x_6:
[----:B------:R-:W3:Y:S01]  /*03e0*/  LDCU.64 UR8, c[0x0][0x888] ;  /* 0x00011100ff0877ac */ /* 0x000ee20008000a00 */
[----:B------:R-:W-:Y:S02]  /*03f0*/  UISETP.EQ.U32.AND UP1, UPT, UR6, URZ, UPT ;  /* 0x000000ff0600728c */ /* 0x000fe4000bf22070 */
[----:B------:R-:W-:Y:S02]  /*0400*/  UPLOP3.LUT UP6, UPT, UPT, UPT, UPT, 0x80, 0x8 ;  /* 0x000000000008789c */ /* 0x000fe40003fcf070 */
[----:B---3--:R-:W-:-:S04]  /*0410*/  UISETP.NE.U32.AND UP0, UPT, UR8, URZ, UPT ;  /* 0x000000ff0800728c */ /* 0x008fc8000bf05070 */
[----:B------:R-:W-:-:S04]  /*0420*/  UISETP.NE.AND.EX UP0, UPT, UR9, URZ, UPT, UP0 ;  /* 0x000000ff0900728c */ /* 0x000fc8000bf05300 */
[----:B------:R-:W-:-:S04]  /*0430*/  UISETP.EQ.OR.EX UP2, UPT, UR7, URZ, !UP0, UP1 ;  /* 0x000000ff0700728c */ /* 0x000fc8000c742710 */
[----:B------:R-:W-:-:S05]  /*0440*/  UP2UR UR49, UPR, URZ, 0x4 ;  /* 0x00000004ff317883 */ /* 0x000fca0008000000 */
[----:B------:R-:W-:Y:S07]  /*0450*/  BRA.U !UP2, `(.L_x_8) ;  /* 0x000000010a207547 */ /* 0x000fee000b800000 */
[----:B------:R-:W-:Y:S01]  /*0460*/  UISETP.NE.U32.AND UP2, UPT, UR6, URZ, UPT ;  /* 0x000000ff0600728c */ /* 0x000fe2000bf45070 */
[----:B-----5:R-:W-:Y:S01]  /*0470*/  FSETP.NEU.AND P0, PT, R35, RZ, PT ;  /* 0x000000ff2300720b */ /* 0x020fe20003f0d000 */
[----:B------:R-:W-:Y:S02]  /*0480*/  USEL UR5, URZ, 0xffffffff, UP0 ;  /* 0xffffffffff057887 */ /* 0x000fe40008000000 */
[----:B------:R-:W-:-:S10]  /*0490*/  UISETP.NE.AND.EX UP2, UPT, UR7, URZ, UPT, UP2 ;  /* 0x000000ff0700728c */ /* 0x000fd4000bf45320 */
[----:B------:R-:W-:Y:S01]  /*04a0*/  VOTEU.ANY UP1, P0 ;  /* 0x0000000000ff7886 */ /* 0x000fe20000020100 */
[----:B------:R-:W-:-:S04]  /*04b0*/  @!UP2 USEL UR5, URZ, 0xffffffff, UP1 ;  /* 0xffffffffff05a887 */ /* 0x000fc80008800000 */
[----:B------:R-:W-:-:S04]  /*04c0*/  ULOP3.LUT UR5, UR5, 0x1, URZ, 0xc0, !UPT ;  /* 0x0000000105057892 */ /* 0x000fc8000f8ec0ff */
[----:B------:R-:W-:-:S11]  /*04d0*/  UISETP.NE.U32.AND UP6, UPT, UR5, 0x1, UPT ;  /* 0x000000010500788c */ /* 0x000fd6000bfc5070 */
.L_x_8:
[----:B-12---:R-:W1:Y:S02]  /*04e0*/  SHFL.IDX PT, R2, R74, RZ, 0x1f ;  /* 0x00001fff4a027589 */ /* 0x006e6400000e0000 */
[----:B-1----:R-:W-:-:S13]  /*04f0*/  ISETP.NE.AND P0, PT, R2, RZ, PT ;  /* 0x000000ff0200720c */ /* 0x002fda0003f05270 */
[----:B------:R-:W-:Y:S05]  /*0500*/  @P0 BRA `(.L_x_9) ;  /* 0x0000000000840947 */ /* 0x000fea0003800000 */
[----:B------:R-:W-:Y:S01]  /*0510*/  ELECT P0, URZ, PT ;  /* 0x0000000000ff782f */ /* 0x000fe20003800000 */
[----:B------:R-:W-:-:S12]  /*0520*/  BSSY.RECONVERGENT B0, `(.L_x_9) ;  /* 0x000001f000007945 */ /* 0x000fd80003800200 */
[----:B------:R-:W-:Y:S05]  /*0530*/  @!P0 BRA `(.L_x_10) ;  /* 0x0000000000748947 */ /* 0x000fea0003800000 */
[----:B------:R-:W1:Y:S01]  /*0540*/  S2UR UR7, SR_CgaCtaId ;  /* 0x00000000000779c3 */ /* 0x000e620000008800 */
[----:B------:R-:W-:Y:S01]  /*0550*/  UMOV UR8, 0x400 ;  /* 0x0000040000087882 */ /* 0x000fe20000000000 */
[----:B------:R-:W-:Y:S01]  /*0560*/  UMOV UR6, 0x1 ;  /* 0x0000000100067882 */ /* 0x000fe20000000000 */
[----:B------:R-:W-:Y:S02]  /*0570*/  UMOV UR5, 0x2 ;  /* 0x0000000200057882 */ /* 0x000fe40000000000 */
[----:B------:R-:W-:-:S04]  /*0580*/  UIADD3 UR10, UPT, UPT, -UR5, 0x100000, URZ ;  /* 0x00100000050a7890 */ /* 0x000fc8000fffe1ff */
[----:B------:R-:W-:Y:S02]  /*0590*/  USHF.L.U32 UR11, UR10, 0xb, URZ ;  /* 0x0000000b0a0b7899 */ /* 0x000fe400080006ff */
[----:B------:R-:W-:Y:S02]  /*05a0*/  USHF.L.U32 UR10, UR10, 0x1, URZ ;  /* 0x000000010a0a7899 */ /* 0x000fe400080006ff */
[----:B-1----:R-:W-:Y:S02]  /*05b0*/  ULEA UR7, UR7, UR8, 0x18 ;  /* 0x0000000807077291 */ /* 0x002fe4000f8ec0ff */
[----:B------:R-:W-:-:S04]  /*05c0*/  UIADD3 UR8, UPT, UPT, -UR6, 0x100000, URZ ;  /* 0x0010000006087890 */ /* 0x000fc8000fffe1ff */
[----:B------:R-:W-:Y:S02]  /*05d0*/  USHF.L.U32 UR9, UR8, 0xb, URZ ;  /* 0x0000000b08097899 */ /* 0x000fe400080006ff */
[----:B------:R-:W-:Y:S01]  /*05e0*/  USHF.L.U32 UR8, UR8, 0x1, URZ ;  /* 0x0000000108087899 */ /* 0x000fe200080006ff */
[----:B------:R-:W1:Y:S11]  /*05f0*/  FENCE.VIEW.ASYNC.S ;  /* 0x00000000000073c6 */ /* 0x000e760000000000 */
[----:B-1----:R1:W2:Y:S01]  /*0600*/  SYNCS.EXCH.64 URZ, [UR7], UR8 ;  /* 0x0000000807ff75b2 */ /* 0x0022a20008000100 */
[----:B------:R1:W3:Y:S01]  /*0610*/  SYNCS.EXCH.64 URZ, [UR7+0x40], UR10 ;  /* 0x0000400a07ff75b2 */ /* 0x0002e20008000100 */
[----:B------:R1:W4:Y:S01]  /*0620*/  SYNCS.EXCH.64 URZ, [UR7+0x8], UR8 ;  /* 0x0000080807ff75b2 */ /* 0x0003220008000100 */
[----:B------:R1:W1:Y:S01]  /*0630*/  SYNCS.EXCH.64 URZ, [UR7+0x48], UR10 ;  /* 0x0000480a07ff75b2 */ /* 0x0002620008000100 */
        /* <DEDUP_REMOVED lines=12> */
[----:B------:R-:W-:Y:S01]  /*0700*/  NOP ;  /* 0x0000000000007918 */ /* 0x000fe20000000000 */
.L_x_10:
[----:B-1----:R-:W-:Y:S05]  /*0710*/  BSYNC.RECONVERGENT B0 ;  /* 0x0000000000007941 */ /* 0x002fea0003800200 */
.L_x_9:
[----:B------:R-:W1:Y:S01]  /*0720*/  SHFL.IDX PT, R2, R74, RZ, 0x1f ;  /* 0x00001fff4a027589 */ /* 0x000e6200000e0000 */
[----:B------:R-:W-:Y:S01]  /*0730*/  NOP ;  /* 0x0000000000007918 */ /* 0x000fe20000000000 */
[----:B-1----:R-:W-:-:S13]  /*0740*/  ISETP.NE.AND P0, PT, R2, 0x1, PT ;  /* 0x000000010200780c */ /* 0x002fda0003f05270 */
[----:B------:R-:W-:Y:S05]  /*0750*/  @P0 BRA `(.L_x_11) ;  /* 0x0000000000580947 */ /* 0x000fea0003800000 */
[----:B------:R-:W1:Y:S01]  /*0760*/  S2UR UR7, SR_CgaCtaId ;  /* 0x00000000000779c3 */ /* 0x000e620000008800 */
[----:B------:R-:W-:Y:S01]  /*0770*/  UMOV UR8, 0x400 ;  /* 0x0000040000087882 */ /* 0x000fe20000000000 */
[----:B------:R-:W-:Y:S01]  /*0780*/  UMOV UR6, 0x20 ;  /* 0x0000002000067882 */ /* 0x000fe20000000000 */
[----:B------:R-:W-:Y:S01]  /*0790*/  UMOV UR5, 0x80 ;  /* 0x0000008000057882 */ /* 0x000fe20000000000 */
[----:B------:R-:W-:Y:S01]  /*07a0*/  ELECT P0, URZ, PT ;  /* 0x0000000000ff782f */ /* 0x000fe20003800000 */
        /* <DEDUP_REMOVED lines=8> */
[----:B-1----:R1:W1:Y:S01]  /*0830*/  SYNCS.EXCH.64 URZ, [UR7+0x80], UR8 ;  /* 0x0000800807ff75b2 */ /* 0x0022620008000100 */
        /* <DEDUP_REMOVED lines=8> */
.L_x_11:
[----:B------:R-:W2:Y:S01]  /*08c0*/  SHFL.IDX PT, R2, R74, RZ, 0x1f ;  /* 0x00001fff4a027589 */ /* 0x000ea200000e0000 */
[----:B------:R-:W-:Y:S01]  /*08d0*/  NOP ;  /* 0x0000000000007918 */ /* 0x000fe20000000000 */
[----:B--2---:R-:W-:-:S13]  /*08e0*/  ISETP.NE.AND P0, PT, R2, 0x3, PT ;  /* 0x000000030200780c */ /* 0x004fda0003f05270 */
[----:B------:R-:W-:Y:S05]  /*08f0*/  @P0 BRA `(.L_x_12) ;  /* 0x0000000000300947 */ /* 0x000fea0003800000 */
[----:B------:R-:W2:Y:S01]  /*0900*/  S2UR UR6, SR_CgaCtaId ;  /* 0x00000000000679c3 */ /* 0x000ea20000008800 */
[----:B-1----:R-:W-:Y:S01]  /*0910*/  UMOV UR7, 0x400 ;  /* 0x0000040000077882 */ /* 0x002fe20000000000 */
[----:B------:R-:W-:Y:S01]  /*0920*/  UMOV UR5, 0x20 ;  /* 0x0000002000057882 */ /* 0x000fe20000000000 */
[----:B------:R-:W-:Y:S01]  /*0930*/  ELECT P0, URZ, PT ;  /* 0x0000000000ff782f */ /* 0x000fe20003800000 */
[----:B------:R-:W-:-:S04]  /*0940*/  UIADD3 UR8, UPT, UPT, -UR5, 0x100000, URZ ;  /* 0x0010000005087890 */ /* 0x000fc8000fffe1ff */
[----:B------:R-:W-:Y:S02]  /*0950*/  USHF.L.U32 UR9, UR8, 0xb, URZ ;  /* 0x0000000b08097899 */ /* 0x000fe400080006ff */
[----:B------:R-:W-:Y:S02]  /*0960*/  USHF.L.U32 UR8, UR8, 0x1, URZ ;  /* 0x0000000108087899 */ /* 0x000fe400080006ff */
[----:B--2---:R-:W-:Y:S01]  /*0970*/  ULEA UR6, UR6, UR7, 0x18 ;  /* 0x0000000706067291 */ /* 0x004fe2000f8ec0ff */
[----:B------:R-:W1:Y:S11]  /*0980*/  FENCE.VIEW.ASYNC.S ;  /* 0x00000000000073c6 */ /* 0x000e760000000000 */
[----:B-1----:R2:W1:Y:S01]  /*0990*/  SYNCS.EXCH.64 URZ, [UR6+0xc0], UR8 ;  /* 0x0000c00806ff75b2 */ /* 0x0024620008000100 */
[----:B------:R2:W1:Y:S02]  /*09a0*/  SYNCS.EXCH.64 URZ, [UR6+0xc8], UR8 ;  /* 0x0000c80806ff75b2 */ /* 0x0004640008000100 */
[----:B--2---:R-:W-:Y:S01]  /*09b0*/  NOP ;  /* 0x0000000000007918 */ /* 0x004fe20000000000 */
.L_x_12:
[----:B------:R-:W2:Y:S01]  /*09c0*/  SHFL.IDX PT, R2, R74, RZ, 0x1f ;  /* 0x00001fff4a027589 */ /* 0x000ea200000e0000 */
[----:B------:R-:W-:Y:S01]  /*09d0*/  NOP ;  /* 0x0000000000007918 */ /* 0x000fe20000000000 */
[----:B--2---:R-:W-:-:S13]  /*09e0*/  ISETP.NE.AND P0, PT, R2, 0x4, PT ;  /* 0x000000040200780c */ /* 0x004fda0003f05270 */
[----:B------:R-:W-:Y:S05]  /*09f0*/  @P0 BRA `(.L_x_13) ;  /* 0x0000000000440947 */ /* 0x000fea0003800000 */
[----:B------:R-:W2:Y:S01]  /*0a00*/  S2UR UR6, SR_CgaCtaId ;  /* 0x00000000000679c3 */ /* 0x000ea20000008800 */
[----:B-1----:R-:W-:Y:S01]  /*0a10*/  UMOV UR8, 0x1e0 ;  /* 0x000001e000087882 */ /* 0x002fe20000000000 */
[----:B------:R-:W-:Y:S01]  /*0a20*/  UMOV UR7, 0x400 ;  /* 0x0000040000077882 */ /* 0x000fe20000000000 */
[----:B------:R-:W-:Y:S01]  /*0a30*/  USEL UR8, UR8, 0x1a0, UP6 ;  /* 0x000001a008087887 */ /* 0x000fe2000b000000 */
[----:B------:R-:W-:Y:S01]  /*0a40*/  UMOV UR5, 0x1 ;  /* 0x0000000100057882 */ /* 0x000fe20000000000 */
[----:B------:R-:W-:Y:S01]  /*0a50*/  ELECT P0, URZ, PT ;  /* 0x0000000000ff782f */ /* 0x000fe20003800000 */
[----:B------:R-:W-:-:S04]  /*0a60*/  UIADD3 UR10, UPT, UPT, -UR5, 0x100000, URZ ;  /* 0x00100000050a7890 */ /* 0x000fc8000fffe1ff */
[----:B------:R-:W-:Y:S02]  /*0a70*/  USHF.L.U32 UR11, UR10, 0xb, URZ ;  /* 0x0000000b0a0b7899 */ /* 0x000fe400080006ff */
[----:B------:R-:W-:Y:S02]  /*0a80*/  USHF.L.U32 UR10, UR10, 0x1, URZ ;  /* 0x000000010a0a7899 */ /* 0x000fe400080006ff */
        /* <DEDUP_REMOVED lines=8> */
.L_x_13:
[----:B------:R-:W2:Y:S01]  /*0b10*/  SHFL.IDX PT, R2, R74, RZ, 0x1f ;  /* 0x00001fff4a027589 */ /* 0x000ea200000e0000 */
[----:B------:R-:W1:Y:S01]  /*0b20*/  S2UR UR48, SR_CgaCtaId ;  /* 0x00000000003079c3 */ /* 0x000e620000008800 */
[----:B------:R-:W-:Y:S01]  /*0b30*/  NOP ;  /* 0x0000000000007918 */ /* 0x000fe20000000000 */
[----:B--2---:R-:W-:-:S13]  /*0b40*/  ISETP.NE.AND P0, PT, R2, 0x5, PT ;  /* 0x000000050200780c */ /* 0x004fda0003f05270 */
[----:B-1----:R-:W-:Y:S05]  /*0b50*/  @P0 BRA `(.L_x_14) ;  /* 0x0000000000440947 */ /* 0x002fea0003800000 */
[----:B------:R-:W-:Y:S01]  /*0b60*/  UMOV UR7, 0x400 ;  /* 0x0000040000077882 */ /* 0x000fe20000000000 */
[----:B------:R-:W-:Y:S01]  /*0b70*/  UMOV UR6, 0x1 ;  /* 0x0000000100067882 */ /* 0x000fe20000000000 */
[----:B------:R-:W-:Y:S01]  /*0b80*/  UMOV UR5, 0x80 ;  /* 0x0000008000057882 */ /* 0x000fe20000000000 */
[----:B------:R-:W-:Y:S02]  /*0b90*/  ULEA UR7, UR48, UR7, 0x18 ;  /* 0x0000000730077291 */ /* 0x000fe4000f8ec0ff */
[----:B------:R-:W-:-:S04]  /*0ba0*/  UIADD3 UR8, UPT, UPT, -UR6, 0x100000, URZ ;  /* 0x0010000006087890 */ /* 0x000fc8000fffe1ff */
[----:B------:R-:W-:Y:S02]  /*0bb0*/  USHF.L.U32 UR9, UR8, 0xb, URZ ;  /* 0x0000000b08097899 */ /* 0x000fe400080006ff */
[----:B------:R-:W-:Y:S02]  /*0bc0*/  USHF.L.U32 UR8, UR8, 0x1, URZ ;  /* 0x0000000108087899 */ /* 0x000fe400080006ff */
[----:B------:R-:W-:-:S04]  /*0bd0*/  UIADD3 UR10, UPT, UPT, -UR5, 0x100000, URZ ;  /* 0x00100000050a7890 */ /* 0x000fc8000fffe1ff */
[----:B------:R-:W-:Y:S02]  /*0be0*/  USHF.L.U32 UR11, UR10, 0xb, URZ ;  /* 0x0000000b0a0b7899 */ /* 0x000fe400080006ff */
[----:B------:R-:W-:Y:S01]  /*0bf0*/  USHF.L.U32 UR10, UR10, 0x1, URZ ;  /* 0x000000010a0a7899 */ /* 0x000fe200080006ff */
[----:B------:R-:W-:Y:S01]  /*0c00*/  ELECT P0, URZ, PT ;  /* 0x0000000000ff782f */ /* 0x000fe20003800000 */
[----:B------:R-:W1:Y:S02]  /*0c10*/  FENCE.VIEW.ASYNC.S ;  /* 0x00000000000073c6 */ /* 0x000e640000000000 */
[----:B-1----:R1:W2:Y:S08]  /*0c20*/  SYNCS.EXCH.64 URZ, [UR7+0xe0], UR8 ;  /* 0x0000e00807ff75b2 */ /* 0x0022b00008000100 */
[----:B------:R1:W1:Y:S01]  /*0c30*/  SYNCS.EXCH.64 URZ, [UR7+0xf0], UR10 ;  /* 0x0000f00a07ff75b2 */ /* 0x0002620008000100 */
[----:B------:R1:W1:Y:S01]  /*0c40*/  SYNCS.EXCH.64 URZ, [UR7+0xe8], UR8 ;  /* 0x0000e80807ff75b2 */ /* 0x0002620008000100 */
[----:B------:R1:W1:Y:S01]  /*0c50*/  SYNCS.EXCH.64 URZ, [UR7+0xf8], UR10 ;  /* 0x0000f80a07ff75b2 */ /* 0x0002620008000100 */
[----:B------:R-:W-:Y:S01]  /*0c60*/  NOP ;  /* 0x0000000000007918 */ /* 0x000fe20000000000 */
.L_x_14:
[----:B------:R-:W3:Y:S01]  /*0c70*/  LDCU UR5, c[0x0][0x36c] ;  /* 0x00006d80ff0577ac */ /* 0x000ee20008000800 */
[----:B------:R-:W-:Y:S01]  /*0c80*/  ISETP.NE.OR P6, PT, R0, 0x2, !P6 ;  /* 0x000000020000780c */ /* 0x000fe200077c5670 */
[----:B------:R-:W-:Y:S01]  /*0c90*/  NOP ;  /* 0x0000000000007918 */ /* 0x000fe20000000000 */
[----:B------:R-:W-:Y:S01]  /*0ca0*/  LOP3.LUT R8, R73, 0x1f, RZ, 0xc0, !PT ;  /* 0x0000001f49087812 */ /* 0x000fe200078ec0ff */
[----:B------:R-:W-:Y:S02]  /*0cb0*/  UISETP.NE.AND UP5, UPT, UR4, 0x2, UPT ;  /* 0x000000020400788c */ /* 0x000fe4000bfa5270 */
[----:B------:R-:W-:Y:S02]  /*0cc0*/  UISETP.NE.AND UP4, UPT, UR4, URZ, UPT ;  /* 0x000000ff0400728c */ /* 0x000fe4000bf85270 */
[----:B---3--:R-:W-:-:S09]  /*0cd0*/  UISETP.EQ.U32.AND UP1, UPT, UR5, 0x1, UPT ;  /* 0x000000010500788c */ /* 0x008fd2000bf22070 */
[----:B------:R-:W-:Y:S05]  /*0ce0*/  BRA.U !UP1, `(.L_x_15) ;  /* 0x0000000109087547 */ /* 0x000fea000b800000 */
[----:B-12-4-:R-:W-:Y:S01]  /*0cf0*/  UCGABAR_ARV ;  /* 0x00000000000079c7 */ /* 0x016fe20008000000 */
[----:B------:R-:W-:Y:S05]  /*0d00*/  BRA `(.L_x_16) ;  /* 0x0000000000047947 */ /* 0x000fea0003800000 */
.L_x_15:
[----:B-12-4-:R-:W-:Y:S01]  /*0d10*/  NOP ;  /* 0x0000000000007918 */ /* 0x016fe20000000000 */
.L_x_16:
[----:B------:R-:W1:Y:S01]  /*0d20*/  S2R R19, SR_CTAID.Y ;  /* 0x0000000000137919 */ /* 0x000e620000002600 */
[----:B------:R-:W2:Y:S01]  /*0d30*/  S2UR UR6, SR_CTAID.X ;  /* 0x00000000000679c3 */ /* 0x000ea20000002500 */
[----:B------:R-:W-:-:S05]  /*0d40*/  CS2R.32 R64, SR_CgaSize ;  /* 0x0000000000407805 */ /* 0x000fca0000008a00 */
[----:B------:R-:W-:-:S05]  /*0d50*/  IMAD R64, R64, -0xa0, RZ ;  /* 0xffffff6040407824 */ /* 0x000fca00078e02ff */
[----:B------:R-:W-:-:S14]  /*0d60*/  R2UR UR7, R64 ;  /* 0x00000000400772ca */ /* 0x000fdc00000e0000 */
[----:B------:R-:W3:Y:S01]  /*0d70*/  LDCU UR7, c[0x0][UR7+0x2b0] ;  /* 0x00005600070777ac */ /* 0x000ee20008000800 */
[----:B------:R-:W-:-:S05]  /*0d80*/  CS2R.32 R64, SR_CgaSize ;  /* 0x0000000000407805 */ /* 0x000fca0000008a00 */
[----:B------:R-:W-:-:S05]  /*0d90*/  IMAD R64, R64, -0xa0, RZ ;  /* 0xffffff6040407824 */ /* 0x000fca00078e02ff */
[----:B------:R-:W-:-:S14]  /*0da0*/  R2UR UR5, R64 ;  /* 0x00000000400572ca */ /* 0x000fdc00000e0000 */
[----:B------:R-:W4:Y:S01]  /*0db0*/  LDCU UR5, c[0x0][UR5+0x2b4] ;  /* 0x00005680050577ac */ /* 0x000f220008000800 */
[----:B------:R-:W-:-:S05]  /*0dc0*/  CS2R.32 R0, SR_CgaSize ;  /* 0x0000000000007805 */ /* 0x000fca0000008a00 */
[----:B------:R-:W-:-:S06]  /*0dd0*/  IMAD R0, R0, -0xa0, RZ ;  /* 0xffffff6000007824 */ /* 0x000fcc00078e02ff */
[----:B------:R-:W4:Y:S01]  /*0de0*/  LDC R0, c[0x0][R0+0x2a4] ;  /* 0x0000a90000007b82 */ /* 0x000f220000000800 */
[----:B------:R-:W-:Y:S02]  /*0df0*/  USHF.L.U32 UR34, UR48, 0xb, URZ ;  /* 0x0000000b30227899 */ /* 0x000fe400080006ff */
[----:B------:R-:W-:Y:S02]  /*0e00*/  USHF.L.U32 UR30, UR48, 0x5, URZ ;  /* 0x00000005301e7899 */ /* 0x000fe400080006ff */
[----:B------:R-:W-:Y:S02]  /*0e10*/  ULOP3.LUT UR34, UR34, 0x800, URZ, 0xc0, !UPT ;  /* 0x0000080022227892 */ /* 0x000fe4000f8ec0ff */
[----:B------:R-:W-:Y:S01]  /*0e20*/  ULOP3.LUT UR30, UR30, 0x20, URZ, 0xc0, !UPT ;  /* 0x000000201e1e7892 */ /* 0x000fe2000f8ec0ff */
[----:B------:R-:W4:Y:S01]  /*0e30*/  LDC R11, c[0x0][0xb24] ;  /* 0x0002c900ff0b7b82 */ /* 0x000f220000000800 */
[----:B------:R-:W-:Y:S01]  /*0e40*/  UISETP.NE.AND UP2, UPT, UR4, 0x2, UPT ;  /* 0x000000020400788c */ /* 0x000fe2000bf45270 */
[----:B--2---:R-:W-:-:S02]  /*0e50*/  I2FP.F32.U32 R64, UR6 ;  /* 0x0000000600407c45 */ /* 0x004fc40008201000 */
[----:B------:R-:W-:-:S05]  /*0e60*/  CS2R.32 R3, SR_CgaSize ;  /* 0x0000000000037805 */ /* 0x000fca0000008a00 */
[----:B------:R-:W-:-:S06]  /*0e70*/  IMAD R3, R3, -0xa0, RZ ;  /* 0xffffff6003037824 */ /* 0x000fcc00078e02ff */
[----:B------:R-:W2:Y:S01]  /*0e80*/  LDC R3, c[0x0][R3+0x2a0] ;  /* 0x0000a80003037b82 */ /* 0x000ea20000000800 */
[----:B------:R-:W-:Y:S01]  /*0e90*/  MOV R21, UR6 ;  /* 0x0000000600157c02 */ /* 0x000fe20008000f00 */
[----:B---3--:R-:W-:Y:S01]  /*0ea0*/  FMUL R64, R64, UR7 ;  /* 0x0000000740407c20 */ /* 0x008fe20008400000 */
[----:B-1----:R-:W-:-:S05]  /*0eb0*/  I2FP.F32.U32 R2, R19 ;  /* 0x0000001300027245 */ /* 0x002fca0000201000 */
[----:B------:R-:W1:Y:S01]  /*0ec0*/  S2UR UR45, SR_CTAID.Z ;  /* 0x00000000002d79c3 */ /* 0x000e620000002700 */
[----:B------:R-:W3:Y:S01]  /*0ed0*/  F2I.U32.TRUNC.NTZ R64, R64 ;  /* 0x0000004000407305 */ /* 0x000ee2000020f000 */
[----:B----4-:R-:W-:Y:S01]  /*0ee0*/  FMUL R2, R2, UR5 ;  /* 0x0000000502027c20 */ /* 0x010fe20008400000 */
[----:B------:R-:W4:Y:S01]  /*0ef0*/  LDCU UR5, c[0x0][0xb30] ;  /* 0x00016600ff0577ac */ /* 0x000f220008000800 */
[----:B------:R-:W-:-:S04]  /*0f00*/  ISETP.GE.AND P0, PT, R11, 0x1, PT ;  /* 0x000000010b00780c */ /* 0x000fc80003f06270 */
[----:B------:R-:W1:Y:S01]  /*0f10*/  LDC R26, c[0x0][0xb24] ;  /* 0x0002c900ff1a7b82 */ /* 0x000e620000000800 */
[----:B------:R-:W4:Y:S01]  /*0f20*/  F2I.U32.TRUNC.NTZ R58, R2 ;  /* 0x00000002003a7305 */ /* 0x000f22000020f000 */
[----:B---3--:R-:W-:-:S05]  /*0f30*/  IADD3 R64, PT, PT, -R64, RZ, RZ ;  /* 0x000000ff40407210 */ /* 0x008fca0007ffe1ff */
[----:B--2---:R-:W-:Y:S01]  /*0f40*/  IMAD R64, R3, R64, UR6 ;  /* 0x0000000603407e24 */ /* 0x004fe2000f8e0240 */
[----:B----4-:R-:W-:-:S05]  /*0f50*/  IADD3 R58, PT, PT, -R58, RZ, RZ ;  /* 0x000000ff3a3a7210 */ /* 0x010fca0007ffe1ff */
[----:B------:R-:W-:Y:S01]  /*0f60*/  IMAD R58, R0, R58, R19 ;  /* 0x0000003a003a7224 */ /* 0x000fe200078e0213 */
[----:B------:R-:W-:Y:S01]  /*0f70*/  PRMT R0, RZ, 0x7610, R0 ;  /* 0x00007610ff007816 */ /* 0x000fe20000000000 */
[----:B------:R-:W-:Y:S06]  /*0f80*/  BRA.U UP4, `(.L_x_17) ;  /* 0x0000000104207547 */ /* 0x000fec000b800000 */
[C---:B------:R-:W-:Y:S02]  /*0f90*/  ISETP.NE.AND P3, PT, R58.reuse, RZ, PT ;  /* 0x000000ff3a00720c */ /* 0x040fe40003f65270 */
[----:B------:R-:W-:Y:S02]  /*0fa0*/  ISETP.NE.AND P1, PT, R58, RZ, PT ;  /* 0x000000ff3a00720c */ /* 0x000fe40003f25270 */
[C---:B------:R-:W-:Y:S02]  /*0fb0*/  ISETP.NE.AND P2, PT, R64.reuse, 0x1, PT ;  /* 0x000000014000780c */ /* 0x040fe40003f45270 */
[----:B------:R-:W-:Y:S02]  /*0fc0*/  SEL R0, RZ, 0x2, P3 ;  /* 0x00000002ff007807 */ /* 0x000fe40001800000 */
[----:B------:R-:W-:Y:S02]  /*0fd0*/  ISETP.EQ.OR P1, PT, R64, RZ, !P1 ;  /* 0x000000ff4000720c */ /* 0x000fe40004f22670 */
[----:B------:R-:W-:-:S02]  /*0fe0*/  SEL R0, R0, 0x2, P2 ;  /* 0x0000000200007807 */ /* 0x000fc40001000000 */
[----:B------:R-:W-:-:S05]  /*0ff0*/  SEL R3, RZ, 0x1, !P1 ;  /* 0x00000001ff037807 */ /* 0x000fca0004800000 */
[----:B------:R-:W-:Y:S02]  /*1000*/  IMAD.IADD R0, R3, 0x1, R0 ;  /* 0x0000000103007824 */ /* 0x000fe400078e0200 */
.L_x_17:
[----:B------:R-:W-:Y:S05]  /*1010*/  @!P0 BRA `(.L_x_18) ;  /* 0x0000000000b88947 */ /* 0x000fea0003800000 */
[----:B------:R-:W2:Y:S01]  /*1020*/  LDC.64 R4, c[0x0][0xb18] ;  /* 0x0002c600ff047b82 */ /* 0x000ea20000000a00 */
[----:B------:R-:W-:-:S07]  /*1030*/  ISETP.NE.AND P0, PT, R11, 0x1, PT ;  /* 0x000000010b00780c */ /* 0x000fce0003f05270 */
[----:B------:R-:W3:Y:S08]  /*1040*/  LDC R10, c[0x0][0xb0c] ;  /* 0x0002c300ff0a7b82 */ /* 0x000ef00000000800 */
[----:B------:R-:W4:Y:S08]  /*1050*/  LDC R13, c[0x0][0x370] ;  /* 0x0000dc00ff0d7b82 */ /* 0x000f300000000800 */
[----:B------:R-:W1:Y:S01]  /*1060*/  LDC R12, c[0x0][0x374] ;  /* 0x0000dd00ff0c7b82 */ /* 0x000e620000000800 */
[----:B--2---:R-:W-:-:S07]  /*1070*/  ISETP.NE.AND P1, PT, R4, 0x1, PT ;  /* 0x000000010400780c */ /* 0x004fce0003f25270 */
[----:B------:R-:W4:Y:S01]  /*1080*/  LDC.64 R6, c[0x0][0xb10] ;  /* 0x0002c400ff067b82 */ /* 0x000f220000000a00 */
[----:B---3--:R-:W-:-:S07]  /*1090*/  ISETP.NE.AND P2, PT, R10, 0x1, PT ;  /* 0x000000010a00780c */ /* 0x008fce0003f45270 */
[----:B------:R-:W2:Y:S08]  /*10a0*/  LDC R9, c[0x0][0xb20] ;  /* 0x0002c800ff097b82 */ /* 0x000eb00000000800 */
[----:B------:R-:W3:Y:S01]  /*10b0*/  LDC.64 R2, c[0x0][0xb28] ;  /* 0x0002ca00ff027b82 */ /* 0x000ee20000000a00 */
[----:B-1----:R-:W-:-:S04]  /*10c0*/  IMAD.HI.U32 R14, R12, R5, RZ ;  /* 0x000000050c0e7227 */ /* 0x002fc800078e00ff */
[----:B----4-:R-:W-:-:S04]  /*10d0*/  IMAD.HI.U32 R16, R13, R6, RZ ;  /* 0x000000060d107227 */ /* 0x010fc800078e00ff */
[----:B------:R-:W-:Y:S01]  /*10e0*/  IMAD.HI.U32 R18, R21, R6, RZ ;  /* 0x0000000615127227 */ /* 0x000fe200078e00ff */
[----:B------:R-:W-:Y:S02]  /*10f0*/  @P2 SHF.R.U32.HI R13, RZ, R7, R16 ;  /* 0x00000007ff0d2219 */ /* 0x000fe40000011610 */
[----:B--2---:R-:W-:Y:S01]  /*1100*/  @P1 SHF.R.U32.HI R12, RZ, R9, R14 ;  /* 0x00000009ff0c1219 */ /* 0x004fe2000001160e */
[----:B------:R-:W-:Y:S01]  /*1110*/  IMAD.HI.U32 R16, R19, R5, RZ ;  /* 0x0000000513107227 */ /* 0x000fe200078e00ff */
[----:B------:R-:W-:-:S04]  /*1120*/  SHF.R.U32.HI R18, RZ, R7, R18 ;  /* 0x00000007ff127219 */ /* 0x000fc80000011612 */
[----:B------:R-:W-:Y:S01]  /*1130*/  SHF.R.U32.HI R16, RZ, R9, R16 ;  /* 0x00000009ff107219 */ /* 0x000fe20000011610 */
[----:B---3--:R-:W-:Y:S01]  /*1140*/  IMAD.HI.U32 R14, R12, R2, RZ ;  /* 0x000000020c0e7227 */ /* 0x008fe200078e00ff */
[----:B------:R-:W-:Y:S02]  /*1150*/  SEL R7, R21, R18, !P2 ;  /* 0x0000001215077207 */ /* 0x000fe40005000000 */
[----:B------:R-:W-:Y:S01]  /*1160*/  SEL R5, R19, R16, !P1 ;  /* 0x0000001013057207 */ /* 0x000fe20004800000 */
[----:B------:R-:W-:Y:S01]  /*1170*/  IMAD.HI.U32 R6, R13, R2, RZ ;  /* 0x000000020d067227 */ /* 0x000fe200078e00ff */
[-C--:B------:R-:W-:Y:S02]  /*1180*/  @P0 SHF.R.U32.HI R12, RZ, R3.reuse, R14 ;  /* 0x00000003ff0c0219 */ /* 0x080fe4000001160e */
[----:B------:R-:W-:Y:S02]  /*1190*/  IADD3 R9, PT, PT, -R5, RZ, RZ ;  /* 0x000000ff05097210 */ /* 0x000fe40007ffe1ff */
[----:B------:R-:W-:Y:S01]  /*11a0*/  @P0 SHF.R.U32.HI R13, RZ, R3, R6 ;  /* 0x00000003ff0d0219 */ /* 0x000fe20000011606 */
[----:B------:R-:W-:-:S02]  /*11b0*/  IMAD R12, R12, R11, RZ ;  /* 0x0000000b0c0c7224 */ /* 0x000fc400078e02ff */
[----:B------:R-:W-:Y:S02]  /*11c0*/  IMAD R9, R4, R9, R19 ;  /* 0x0000000904097224 */ /* 0x000fe400078e0213 */
[----:B------:R-:W-:Y:S01]  /*11d0*/  IMAD R6, R13, R11, RZ ;  /* 0x0000000b0d067224 */ /* 0x000fe200078e02ff */
[----:B------:R-:W-:-:S04]  /*11e0*/  ISETP.GE.AND P1, PT, R5, R12, PT ;  /* 0x0000000c0500720c */ /* 0x000fc80003f26270 */
[----:B------:R-:W-:Y:S01]  /*11f0*/  ISETP.GE.OR P1, PT, R7, R6, P1 ;  /* 0x000000060700720c */ /* 0x000fe20000f26670 */
[----:B------:R-:W-:-:S05]  /*1200*/  IMAD.HI.U32 R6, R5, R2, RZ ;  /* 0x0000000205067227 */ /* 0x000fca00078e00ff */
[----:B------:R-:W-:-:S04]  /*1210*/  SHF.R.U32.HI R6, RZ, R3, R6 ;  /* 0x00000003ff067219 */ /* 0x000fc80000011606 */
[----:B------:R-:W-:-:S03]  /*1220*/  SEL R6, R5, R6, !P0 ;  /* 0x0000000605067207 */ /* 0x000fc60004000000 */
[----:B------:R-:W-:Y:S01]  /*1230*/  @!P1 IMAD.HI.U32 R12, R7, R2, RZ ;  /* 0x00000002070c9227 */ /* 0x000fe200078e00ff */
[----:B------:R-:W-:-:S04]  /*1240*/  IADD3 R2, PT, PT, -R6, RZ, RZ ;  /* 0x000000ff06027210 */ /* 0x000fc80007ffe1ff */
[----:B------:R-:W-:Y:S01]  /*1250*/  @!P1 SHF.R.U32.HI R12, RZ, R3, R12 ;  /* 0x00000003ff0c9219 */ /* 0x000fe2000001160c */
[----:B------:R-:W-:-:S03]  /*1260*/  IMAD R2, R11, R2, R5 ;  /* 0x000000020b027224 */ /* 0x000fc600078e0205 */
[----:B------:R-:W-:-:S05]  /*1270*/  @!P1 SEL R3, R7, R12, !P0 ;  /* 0x0000000c07039207 */ /* 0x000fca0004000000 */
[--C-:B------:R-:W-:Y:S02]  /*1280*/  @!P1 IMAD.IADD R6, R6, 0x1, -R3.reuse ;  /* 0x0000000106069824 */ /* 0x100fe400078e0a03 */
[----:B------:R-:W-:Y:S01]  /*1290*/  @!P1 IMAD R3, R2, R13, R3 ;  /* 0x0000000d02039224 */ /* 0x000fe200078e0203 */
[----:B------:R-:W-:Y:S01]  /*12a0*/  IADD3 R2, PT, PT, -R7, RZ, RZ ;  /* 0x000000ff07027210 */ /* 0x000fe20007ffe1ff */
[----:B------:R-:W-:Y:S02]  /*12b0*/  @!P1 IMAD R5, R6, R11, R7 ;  /* 0x0000000b06059224 */ /* 0x000fe400078e0207 */
[----:B------:R-:W-:Y:S02]  /*12c0*/  @!P1 IMAD.MOV.U32 R7, RZ, RZ, R3 ;  /* 0x000000ffff079224 */ /* 0x000fe400078e0003 */
[----:B------:R-:W-:Y:S02]  /*12d0*/  IMAD R2, R10, R2, R21 ;  /* 0x000000020a027224 */ /* 0x000fe400078e0215 */
[----:B------:R-:W-:-:S02]  /*12e0*/  IMAD R19, R5, R4, R9 ;  /* 0x0000000405137224 */ /* 0x000fc400078e0209 */
[----:B------:R-:W-:Y:S02]  /*12f0*/  IMAD R21, R7, R10, R2 ;  /* 0x0000000a07157224 */ /* 0x000fe400078e0202 */
.L_x_18:
[----:B------:R-:W-:-:S09]  /*1300*/  UISETP.NE.AND UP3, UPT, UR5, 0x1, UPT ;  /* 0x000000010500788c */ /* 0x000fd2000bf65270 */
[----:B------:R-:W-:Y:S05]  /*1310*/  BRA.U UP3, `(.L_x_19) ;  /* 0x0000000103407547 */ /* 0x000fea000b800000 */
[----:B------:R-:W2:Y:S08]  /*1320*/  LDC.64 R4, c[0x0][0xb10] ;  /* 0x0002c400ff047b82 */ /* 0x000eb00000000a00 */
[----:B------:R-:W3:Y:S08]  /*1330*/  LDC.64 R2, c[0x0][0xb18] ;  /* 0x0002c600ff027b82 */ /* 0x000ef00000000a00 */
[----:B------:R-:W4:Y:S08]  /*1340*/  LDC R6, c[0x0][0xb20] ;  /* 0x0002c800ff067b82 */ /* 0x000f300000000800 */
[----:B------:R-:W1:Y:S01]  /*1350*/  LDC R10, c[0x0][0xb0c] ;  /* 0x0002c300ff0a7b82 */ /* 0x000e620000000800 */
[----:B--2---:R-:W-:-:S05]  /*1360*/  IMAD.HI.U32 R4, R21, R4, RZ ;  /* 0x0000000415047227 */ /* 0x004fca00078e00ff */
[----:B------:R-:W-:Y:S01]  /*1370*/  SHF.R.U32.HI R4, RZ, R5, R4 ;  /* 0x00000005ff047219 */ /* 0x000fe20000011604 */
[----:B---3--:R-:W-:Y:S01]  /*1380*/  IMAD.HI.U32 R3, R19, R3, RZ ;  /* 0x0000000313037227 */ /* 0x008fe200078e00ff */
[----:B------:R-:W-:-:S04]  /*1390*/  ISETP.NE.AND P0, PT, R2, 0x1, PT ;  /* 0x000000010200780c */ /* 0x000fc80003f05270 */
[----:B----4-:R-:W-:-:S04]  /*13a0*/  SHF.R.U32.HI R6, RZ, R6, R3 ;  /* 0x00000006ff067219 */ /* 0x010fc80000011603 */
[----:B------:R-:W-:Y:S02]  /*13b0*/  SEL R3, R19, R6, !P0 ;  /* 0x0000000613037207 */ /* 0x000fe40004000000 */
[----:B-1----:R-:W-:-:S04]  /*13c0*/  ISETP.NE.AND P1, PT, R10, 0x1, PT ;  /* 0x000000010a00780c */ /* 0x002fc80003f25270 */
[----:B------:R-:W-:-:S05]  /*13d0*/  SEL R4, R21, R4, !P1 ;  /* 0x0000000415047207 */ /* 0x000fca0004800000 */
[----:B------:R-:W-:Y:S02]  /*13e0*/  IMAD.IADD R5, R3, 0x1, -R4 ;  /* 0x0000000103057824 */ /* 0x000fe400078e0a04 */
[----:B------:R-:W-:Y:S02]  /*13f0*/  IMAD.IADD R3, R4, 0x1, -R3 ;  /* 0x0000000104037824 */ /* 0x000fe400078e0a03 */
[----:B------:R-:W-:Y:S02]  /*1400*/  IMAD R21, R5, R10, R21 ;  /* 0x0000000a05157224 */ /* 0x000fe400078e0215 */
[----:B------:R-:W-:Y:S02]  /*1410*/  IMAD R19, R3, R2, R19 ;  /* 0x0000000203137224 */ /* 0x000fe400078e0213 */
.L_x_19:
[----:B------:R-:W-:Y:S05]  /*1420*/  BRA.U !UP1, `(.L_x_20) ;  /* 0x00000001090c7547 */ /* 0x000fea000b800000 */
[----:B------:R-:W-:Y:S01]  /*1430*/  UCGABAR_WAIT ;  /* 0x0000000000007dc7 */ /* 0x000fe20008000000 */
[----:B------:R-:W-:Y:S01]  /*1440*/  CCTL.IVALL ;  /* 0x00000000ff00798f */ /* 0x000fe20002000000 */
[----:B------:R-:W-:Y:S05]  /*1450*/  BRA `(.L_x_21) ;  /* 0x0000000000047947 */ /* 0x000fea0003800000 */
.L_x_20:
[----:B------:R-:W-:Y:S06]  /*1460*/  BAR.SYNC.DEFER_BLOCKING 0x0 ;  /* 0x0000000000007b1d */ /* 0x000fec0000010000 */
.L_x_21:
[----:B------:R-:W-:Y:S05]  /*1470*/  BRA.U UP2, `(.L_x_22) ;  /* 0x0000001902dc7547 */ /* 0x000fea000b800000 */
[----:B------:R-:W2:Y:S01]  /*1480*/  LDCU UR48, c[0x0][0x390] ;  /* 0x00007200ff3077ac */ /* 0x000ea20008000800 */
[----:B------:R-:W3:Y:S01]  /*1490*/  LDC R2, c[0x0][0x5c0] ;  /* 0x00017000ff027b82 */ /* 0x000ee20000000800 */
[----:B------:R-:W-:Y:S01]  /*14a0*/  PLOP3.LUT P4, PT, PT, PT, UP6, 0x80, 0x8 ;  /* 0x000000000008781c */ /* 0x000fe20003f8f068 */
[----:B------:R-:W-:Y:S01]  /*14b0*/  IMAD.MOV.U32 R10, RZ, RZ, 0x1 ;  /* 0x00000001ff0a7424 */ /* 0x000fe200078e00ff */
[----:B------:R-:W-:Y:S01]  /*14c0*/  UISETP.NE.AND UP0, UPT, UR4, URZ, UPT ;  /* 0x000000ff0400728c */ /* 0x000fe2000bf05270 */
[----:B------:R-:W-:Y:S01]  /*14d0*/  ISETP.EQ.OR P5, PT, R8, RZ, P6 ;  /* 0x000000ff0800720c */ /* 0x000fe200037a2670 */
[----:B-1----:R-:W-:Y:S01]  /*14e0*/  USEL UR45, URZ, 0x1, UP5 ;  /* 0x00000001ff2d7887 */ /* 0x002fe2000a800000 */
[----:B------:R-:W-:Y:S01]  /*14f0*/  PLOP3.LUT P4, PT, P4, PT, PT, 0x8, 0x80 ;  /* 0x000000000080781c */ /* 0x000fe2000278e170 */
[----:B------:R-:W-:Y:S01]  /*1500*/  IMAD.MOV.U32 R8, RZ, RZ, RZ ;  /* 0x000000ffff087224 */ /* 0x000fe200078e00ff */
[----:B------:R-:W1:Y:S01]  /*1510*/  LDC R9, c[0x0][0x370] ;  /* 0x0000dc00ff097b82 */ /* 0x000e620000000800 */
[----:B------:R-:W4:Y:S01]  /*1520*/  LDCU.64 UR52, c[0x0][0x348] ;  /* 0x00006900ff3477ac */ /* 0x000f220008000a00 */
[----:B------:R-:W-:Y:S01]  /*1530*/  USEL UR45, UR45, 0x2, UP0 ;  /* 0x000000022d2d7887 */ /* 0x000fe20008000000 */
[----:B------:R-:W-:-:S05]  /*1540*/  UMOV UR46, URZ ;  /* 0x000000ff002e7c82 */ /* 0x000fca0008000000 */
[----:B------:R-:W1:Y:S01]  /*1550*/  LDC R0, c[0x0][0x374] ;  /* 0x0000dd00ff007b82 */ /* 0x000e620000000800 */
[----:B--2---:R-:W-:Y:S02]  /*1560*/  UIADD3 UR5, UPT, UPT, UR48, 0x3f, URZ ;  /* 0x0000003f30057890 */ /* 0x004fe4000fffe0ff */
[----:B------:R-:W-:Y:S02]  /*1570*/  UIADD3 UR4, UPT, UPT, UR48, -0x1, URZ ;  /* 0xffffffff30047890 */ /* 0x000fe4000fffe0ff */
[----:B------:R-:W-:Y:S02]  /*1580*/  USHF.R.S32.HI UR50, URZ, 0x1f, UR5 ;  /* 0x0000001fff327899 */ /* 0x000fe40008011405 */
[----:B------:R-:W-:Y:S01]  /*1590*/  UISETP.GE.U32.AND UP2, UPT, UR4, -0x7f, UPT ;  /* 0xffffff810400788c */ /* 0x000fe2000bf46070 */
[----:B---3--:R-:W-:Y:S01]  /*15a0*/  VIADD R2, R2, 0x7f ;  /* 0x0000007f02027836 */ /* 0x008fe20000000000 */
[----:B------:R-:W-:Y:S02]  /*15b0*/  ULEA.HI UR50, UR50, UR5, URZ, 0x6 ;  /* 0x0000000532327291 */ /* 0x000fe4000f8f30ff */
[----:B------:R-:W-:-:S02]  /*15c0*/  UIADD3 UR48, UPT, UPT, UR48, 0x7e, URZ ;  /* 0x0000007e30307890 */ /* 0x000fc4000fffe0ff */
[----:B------:R-:W-:Y:S01]  /*15d0*/  USHF.R.S32.HI UR50, URZ, 0x6, UR50 ;  /* 0x00000006ff327899 */ /* 0x000fe20008011432 */
[----:B------:R-:W-:-:S03]  /*15e0*/  SHF.R.S32.HI R3, RZ, 0x1f, R2 ;  /* 0x0000001fff037819 */ /* 0x000fc60000011402 */
[----:B------:R-:W-:Y:S01]  /*15f0*/  UISETP.LT.U32.AND UP1, UPT, UR50, 0x8, UPT ;  /* 0x000000083200788c */ /* 0x000fe2000bf21070 */
[----:B------:R-:W-:-:S03]  /*1600*/  LEA.HI R12, R3, R2, RZ, 0x7 ;  /* 0x00000002030c7211 */ /* 0x000fc600078f38ff */
[----:B------:R-:W-:Y:S01]  /*1610*/  USEL UR49, UR50, 0x8, UP1 ;  /* 0x0000000832317887 */ /* 0x000fe20008800000 */
[----:B------:R-:W-:-:S03]  /*1620*/  SHF.R.S32.HI R12, RZ, 0x7, R12 ;  /* 0x00000007ff0c7819 */ /* 0x000fc6000001140c */
[----:B------:R-:W-:Y:S02]  /*1630*/  UIADD3 UR44, UPT, UPT, UR49, -0x1, URZ ;  /* 0xffffffff312c7890 */ /* 0x000fe4000fffe0ff */
[----:B------:R-:W-:Y:S02]  /*1640*/  @UP2 UIADD3 UR44, UPT, UPT, UR49, URZ, URZ ;  /* 0x000000ff312c2290 */ /* 0x000fe4000fffe0ff */
[----:B------:R-:W-:Y:S02]  /*1650*/  UIADD3 UR47, UPT, UPT, UR50, -UR49, URZ ;  /* 0x80000031322f7290 */ /* 0x000fe4000fffe0ff */
[----:B-1--4-:R-:W-:-:S12]  /*1660*/  UIADD3 UR44, UPT, UPT, UR44, 0x1, URZ ;  /* 0x000000012c2c7890 */ /* 0x012fd8000fffe0ff */
.L_x_40:
[-C--:B------:R-:W-:Y:S01]  /*1670*/  IABS R7, R12.reuse ;  /* 0x0000000c00077213 */ /* 0x080fe20000000000 */
[----:B-1----:R-:W1:Y:S01]  /*1680*/  LDC R4, c[0x0][0x5c4] ;  /* 0x00017100ff047b82 */ /* 0x002e620000000800 */
[----:B------:R-:W-:Y:S01]  /*1690*/  IMAD.MOV.U32 R14, RZ, RZ, RZ ;  /* 0x000000ffff0e7224 */ /* 0x000fe200078e00ff */
[----:B------:R-:W-:Y:S01]  /*16a0*/  IABS R3, R19 ;  /* 0x0000001300037213 */ /* 0x000fe20000000000 */
[----:B------:R-:W2:Y:S01]  /*16b0*/  I2F.RP R16, R7 ;  /* 0x0000000700107306 */ /* 0x000ea20000209400 */
[----:B------:R-:W-:Y:S01]  /*16c0*/  IABS R2, R12 ;  /* 0x0000000c00027213 */ /* 0x000fe20000000000 */
[----:B------:R-:W-:Y:S01]  /*16d0*/  UMOV UR4, 0x400 ;  /* 0x0000040000047882 */ /* 0x000fe20000000000 */
[----:B------:R-:W-:Y:S01]  /*16e0*/  UISETP.GE.U32.AND UP0, UPT, UR48, 0x7f, UPT ;  /* 0x0000007f3000788c */ /* 0x000fe2000bf06070 */
[----:B------:R-:W-:Y:S01]  /*16f0*/  R2UR UR38, R21 ;  /* 0x00000000152672ca */ /* 0x000fe200000e0000 */
[----:B------:R-:W3:Y:S01]  /*1700*/  S2UR UR35, SR_CgaCtaId ;  /* 0x00000000002379c3 */ /* 0x000ee20000008800 */
[----:B------:R-:W-:Y:S01]  /*1710*/  IADD3 R2, PT, PT, RZ, -R2, RZ ;  /* 0x80000002ff027210 */ /* 0x000fe20007ffe0ff */
[----:B------:R-:W-:Y:S01]  /*1720*/  UMOV UR31, URZ ;  /* 0x000000ff001f7c82 */ /* 0x000fe20008000000 */
[----:B--2---:R-:W2:Y:S09]  /*1730*/  MUFU.RCP R15, R16 ;  /* 0x00000010000f7308 */ /* 0x004eb20000001000 */
[----:B------:R-:W-:Y:S01]  /*1740*/  USHF.L.U32 UR38, UR38, 0x6, URZ ;  /* 0x0000000626267899 */ /* 0x000fe200080006ff */
[----:B-1----:R-:W-:Y:S01]  /*1750*/  IABS R5, R4 ;  /* 0x0000000400057213 */ /* 0x002fe20000000000 */
[----:B---3--:R-:W-:Y:S01]  /*1760*/  ULEA UR35, UR35, UR4, 0x18 ;  /* 0x0000000423237291 */ /* 0x008fe2000f8ec0ff */
[----:B--2---:R-:W-:-:S03]  /*1770*/  VIADD R15, R15, 0xffffffe ;  /* 0x0ffffffe0f0f7836 */ /* 0x004fc60000000000 */
[----:B------:R-:W-:-:S03]  /*1780*/  ULEA UR4, UR46, UR35, 0x3 ;  /* 0x000000232e047291 */ /* 0x000fc6000f8e18ff */
[----:B------:R-:W1:Y:S02]  /*1790*/  F2I.FTZ.U32.TRUNC.NTZ R15, R15 ;  /* 0x0000000f000f7305 */ /* 0x000e64000021f000 */
[----:B-1----:R-:W-:-:S04]  /*17a0*/  IMAD.MOV R6, RZ, RZ, -R15 ;  /* 0x000000ffff067224 */ /* 0x002fc800078e0a0f */
[----:B------:R-:W-:-:S04]  /*17b0*/  IMAD R6, R6, R7, RZ ;  /* 0x0000000706067224 */ /* 0x000fc800078e02ff */
[----:B------:R-:W-:Y:S02]  /*17c0*/  IMAD.HI.U32 R14, R15, R6, R14 ;  /* 0x000000060f0e7227 */ /* 0x000fe400078e000e */
[----:B------:R-:W1:Y:S04]  /*17d0*/  I2F.RP R6, R5 ;  /* 0x0000000500067306 */ /* 0x000e680000209400 */
[----:B------:R-:W-:-:S04]  /*17e0*/  IMAD.HI.U32 R14, R14, R3, RZ ;  /* 0x000000030e0e7227 */ /* 0x000fc800078e00ff */
[----:B------:R-:W-:-:S05]  /*17f0*/  IMAD R2, R14, R2, R3 ;  /* 0x000000020e027224 */ /* 0x000fca00078e0203 */
[----:B------:R-:W-:Y:S01]  /*1800*/  ISETP.GT.U32.AND P1, PT, R7, R2, PT ;  /* 0x000000020700720c */ /* 0x000fe20003f24070 */
[----:B-1----:R-:W1:-:S12]  /*1810*/  MUFU.RCP R6, R6 ;  /* 0x0000000600067308 */ /* 0x002e580000001000 */
[----:B------:R-:W-:Y:S01]  /*1820*/  @!P1 IMAD.IADD R2, R2, 0x1, -R7 ;  /* 0x0000000102029824 */ /* 0x000fe200078e0a07 */
[----:B------:R-:W-:Y:S02]  /*1830*/  @!P1 IADD3 R14, PT, PT, R14, 0x1, RZ ;  /* 0x000000010e0e9810 */ /* 0x000fe40007ffe0ff */
[----:B------:R-:W-:Y:S02]  /*1840*/  ISETP.NE.AND P1, PT, R12, RZ, PT ;  /* 0x000000ff0c00720c */ /* 0x000fe40003f25270 */
[----:B----4-:R-:W-:Y:S01]  /*1850*/  ISETP.GE.U32.AND P2, PT, R2, R7, PT ;  /* 0x000000070200720c */ /* 0x010fe20003f46070 */
[----:B-1----:R-:W-:Y:S01]  /*1860*/  VIADD R15, R6, 0xffffffe ;  /* 0x0ffffffe060f7836 */ /* 0x002fe20000000000 */
[----:B------:R-:W-:-:S04]  /*1870*/  LOP3.LUT R2, R19, R12, RZ, 0x3c, !PT ;  /* 0x0000000c13027212 */ /* 0x000fc800078e3cff */
[----:B------:R-:W-:Y:S01]  /*1880*/  ISETP.GE.AND P0, PT, R2, RZ, PT ;  /* 0x000000ff0200720c */ /* 0x000fe20003f06270 */
[----:B------:R-:W1:Y:S01]  /*1890*/  F2I.FTZ.U32.TRUNC.NTZ R15, R15 ;  /* 0x0000000f000f7305 */ /* 0x000e62000021f000 */
[----:B------:R-:W-:-:S05]  /*18a0*/  SHF.L.U32 R2, R10, 0x1f, RZ ;  /* 0x0000001f0a027819 */ /* 0x000fca00000006ff */
[----:B------:R-:W-:Y:S01]  /*18b0*/  @P2 VIADD R14, R14, 0x1 ;  /* 0x000000010e0e2836 */ /* 0x000fe20000000000 */
[----:B------:R2:W3:Y:S03]  /*18c0*/  SYNCS.PHASECHK.TRANS64.TRYWAIT P2, [UR4+0x40], R2 ;  /* 0x00004002ff0075a7 */ /* 0x0004e60008041104 */
[----:B------:R-:W-:Y:S02]  /*18d0*/  IMAD.MOV.U32 R7, RZ, RZ, R14 ;  /* 0x000000ffff077224 */ /* 0x000fe400078e000e */
[----:B------:R-:W-:Y:S02]  /*18e0*/  IMAD.MOV.U32 R14, RZ, RZ, RZ ;  /* 0x000000ffff0e7224 */ /* 0x000fe400078e00ff */
[----:B------:R-:W-:Y:S01]  /*18f0*/  @!P0 IMAD.MOV R7, RZ, RZ, -R7 ;  /* 0x000000ffff078224 */ /* 0x000fe200078e0a07 */
[----:B-1----:R-:W-:Y:S02]  /*1900*/  IADD3 R3, PT, PT, RZ, -R15, RZ ;  /* 0x8000000fff037210 */ /* 0x002fe40007ffe0ff */
[----:B------:R-:W-:-:S03]  /*1910*/  @!P1 LOP3.LUT R7, RZ, R12, RZ, 0x33, !PT ;  /* 0x0000000cff079212 */ /* 0x000fc600078e33ff */
[----:B------:R-:W-:Y:S01]  /*1920*/  IMAD R17, R3, R5, RZ ;  /* 0x0000000503117224 */ /* 0x000fe200078e02ff */
[----:B------:R-:W-:-:S03]  /*1930*/  IABS R3, R7 ;  /* 0x0000000700037213 */ /* 0x000fc60000000000 */
[----:B------:R-:W-:-:S06]  /*1940*/  IMAD.HI.U32 R14, R15, R17, R14 ;  /* 0x000000110f0e7227 */ /* 0x000fcc00078e000e */
[----:B------:R-:W-:-:S05]  /*1950*/  IMAD.HI.U32 R14, R14, R3, RZ ;  /* 0x000000030e0e7227 */ /* 0x000fca00078e00ff */
[----:B------:R-:W-:-:S05]  /*1960*/  IADD3 R6, PT, PT, -R14, RZ, RZ ;  /* 0x000000ff0e067210 */ /* 0x000fca0007ffe1ff */
[----:B------:R-:W-:Y:S02]  /*1970*/  IMAD R6, R5, R6, R3 ;  /* 0x0000000605067224 */ /* 0x000fe400078e0203 */
[----:B------:R-:W-:-:S03]  /*1980*/  IMAD.MOV R3, RZ, RZ, -R7 ;  /* 0x000000ffff037224 */ /* 0x000fc600078e0a07 */
[----:B------:R-:W-:Y:S01]  /*1990*/  ISETP.GT.U32.AND P1, PT, R5, R6, PT ;  /* 0x000000060500720c */ /* 0x000fe20003f24070 */
[----:B------:R-:W-:-:S05]  /*19a0*/  IMAD R3, R12, R3, R19 ;  /* 0x000000030c037224 */ /* 0x000fca00078e0213 */
[----:B------:R-:W-:-:S07]  /*19b0*/  R2UR UR26, R3 ;  /* 0x00000000031a72ca */ /* 0x000fce00000e0000 */
[----:B------:R-:W-:Y:S01]  /*19c0*/  @!P1 IMAD.IADD R6, R6, 0x1, -R5 ;  /* 0x0000000106069824 */ /* 0x000fe200078e0a05 */
[----:B------:R-:W-:Y:S02]  /*19d0*/  @!P1 IADD3 R14, PT, PT, R14, 0x1, RZ ;  /* 0x000000010e0e9810 */ /* 0x000fe40007ffe0ff */
[----:B------:R-:W-:Y:S02]  /*19e0*/  ISETP.NE.AND P1, PT, R4, RZ, PT ;  /* 0x000000ff0400720c */ /* 0x000fe40003f25270 */
[----:B------:R-:W-:Y:S01]  /*19f0*/  ISETP.GE.U32.AND P3, PT, R6, R5, PT ;  /* 0x000000050600720c */ /* 0x000fe20003f66070 */
[----:B------:R-:W-:Y:S01]  /*1a00*/  USHF.L.U32 UR26, UR26, 0x7, URZ ;  /* 0x000000071a1a7899 */ /* 0x000fe200080006ff */
[----:B------:R-:W-:-:S04]  /*1a10*/  LOP3.LUT R5, R7, R4, RZ, 0x3c, !PT ;  /* 0x0000000407057212 */ /* 0x000fc800078e3cff */
[----:B------:R-:W-:-:S07]  /*1a20*/  ISETP.GE.AND P0, PT, R5, RZ, PT ;  /* 0x000000ff0500720c */ /* 0x000fce0003f06270 */
[----:B------:R-:W-:-:S06]  /*1a30*/  @P3 VIADD R14, R14, 0x1 ;  /* 0x000000010e0e3836 */ /* 0x000fcc0000000000 */
[----:B------:R-:W-:Y:S01]  /*1a40*/  @!P0 IMAD.MOV R14, RZ, RZ, -R14 ;  /* 0x000000ffff0e8224 */ /* 0x000fe200078e0a0e */
[----:B------:R-:W-:-:S04]  /*1a50*/  @!P1 LOP3.LUT R14, RZ, R4, RZ, 0x33, !PT ;  /* 0x00000004ff0e9212 */ /* 0x000fc800078e33ff */
[----:B------:R-:W-:-:S05]  /*1a60*/  IADD3 R3, PT, PT, -R14, RZ, RZ ;  /* 0x000000ff0e037210 */ /* 0x000fca0007ffe1ff */
[----:B------:R-:W-:Y:S01]  /*1a70*/  IMAD R7, R4, R3, R7 ;  /* 0x0000000304077224 */ /* 0x000fe200078e0207 */
[----:B--2---:R-:W-:Y:S06]  /*1a80*/  BRA.U !UP0, `(.L_x_23) ;  /* 0x00000005085c7547 */ /* 0x004fec000b800000 */
[----:B------:R-:W1:Y:S01]  /*1a90*/  LDC.64 R2, c[0x0][0x5d8] ;  /* 0x00017600ff027b82 */ /* 0x000e620000000a00 */
[----:B------:R-:W1:Y:S01]  /*1aa0*/  LDCU.64 UR6, c[0x0][0x5b0] ;  /* 0x0000b600ff0677ac */ /* 0x000e620008000a00 */
[----:B------:R-:W2:Y:S01]  /*1ab0*/  LDCU UR21, c[0x0][0x598] ;  /* 0x0000b300ff1577ac */ /* 0x000ea20008000800 */
[----:B------:R-:W4:Y:S01]  /*1ac0*/  LDCU UR20, c[0x0][0x58c] ;  /* 0x0000b180ff1477ac */ /* 0x000f220008000800 */
[----:B------:R-:W1:Y:S01]  /*1ad0*/  LDCU UR19, c[0x0][0x59c] ;  /* 0x0000b380ff1377ac */ /* 0x000e620008000800 */
[----:B------:R-:W1:Y:S01]  /*1ae0*/  LDCU UR18, c[0x0][0x5a0] ;  /* 0x0000b400ff1277ac */ /* 0x000e620008000800 */
[----:B------:R-:W1:Y:S02]  /*1af0*/  LDCU.64 UR16, c[0x0][0x590] ;  /* 0x0000b200ff1077ac */ /* 0x000e640008000a00 */
[----:B-1----:R-:W-:Y:S01]  /*1b00*/  IMAD R2, R7, UR6, R2 ;  /* 0x0000000607027c24 */ /* 0x002fe2000f8e0202 */
[----:B------:R-:W1:Y:S01]  /*1b10*/  LDCU.64 UR14, c[0x0][0x5b8] ;  /* 0x0000b700ff0e77ac */ /* 0x000e620008000a00 */
[----:B------:R-:W-:Y:S01]  /*1b20*/  IMAD R5, R14, UR7, R3 ;  /* 0x000000070e057c24 */ /* 0x000fe2000f8e0203 */
[----:B------:R-:W1:Y:S01]  /*1b30*/  LDCU.64 UR4, c[0x0][0x5d0] ;  /* 0x0000ba00ff0477ac */ /* 0x000e620008000a00 */
[----:B------:R-:W-:Y:S01]  /*1b40*/  UIADD3 UR10, UPT, UPT, UR26, 0x40, URZ ;  /* 0x000000401a0a7890 */ /* 0x000fe2000fffe0ff */
[----:B------:R-:W-:Y:S01]  /*1b50*/  UMOV UR22, URZ ;  /* 0x000000ff00167c82 */ /* 0x000fe20008000000 */
[----:B--2-4-:R-:W-:-:S10]  /*1b60*/  UMOV UR56, UR46 ;  /* 0x0000002e00387c82 */ /* 0x014fd40008000000 */
.L_x_29:
[----:B------:R-:W-:Y:S01]  /*1b70*/  @!P6 MOV R4, 0x6000 ;  /* 0x000060000004e802 */ /* 0x000fe20000000f00 */
[----:B------:R-:W-:Y:S01]  /*1b80*/  ULEA UR37, UR56, UR35, 0x3 ;  /* 0x0000002338257291 */ /* 0x000fe2000f8e18ff */
[----:B---34-:R-:W-:Y:S11]  /*1b90*/  @P2 BRA `(.L_x_24) ;  /* 0x00000000000c2947 */ /* 0x018ff60003800000 */
[----:B------:R-:W-:Y:S04]  /*1ba0*/  SHF.L.U32 R6, R10, 0x1f, RZ ;  /* 0x0000001f0a067819 */ /* 0x000fe800000006ff */
[----:B------:R-:W2:Y:S02]  /*1bb0*/  SYNCS.PHASECHK.TRANS64.TRYWAIT P0, [UR37+0x40], R6 ;  /* 0x00004006ff0075a7 */ /* 0x000ea40008001125 */
[----:B--2---:R-:W-:Y:S05]  /*1bc0*/  @!P0 BRA `(.L_x_25) ;  /* 0x0000007000308947 */ /* 0x004fea0003800000 */
.L_x_24:
[----:B------:R3:W-:Y:S01]  /*1bd0*/  @!P6 SYNCS.ARRIVE.TRANS64 RZ, [UR37], R4 ;  /* 0x00000004ffffe9a7 */ /* 0x0007e20008000025 */
[----:B------:R-:W-:Y:S04]  /*1be0*/  ULOP3.LUT UR6, UR45, 0x2, URZ, 0xfc, !UPT ;  /* 0x000000022d067892 */ /* 0x000fe8000f8efcff */
[----:B------:R-:W-:Y:S09]  /*1bf0*/  UISETP.NE.AND UP0, UPT, UR6, 0x2, UPT ;  /* 0x000000020600788c */ /* 0x000ff2000bf05270 */
[----:B------:R-:W-:Y:S05]  /*1c00*/  BRA.U UP0, `(.L_x_26) ;  /* 0x0000000100047547 */ /* 0x000fea000b800000 */
[----:B-1----:R-:W-:Y:S05]  /*1c10*/  BPT.TRAP 0x1 ;  /* 0x000000040000795c */ /* 0x002fea0000300000 */
.L_x_26:
[----:B------:R-:W-:Y:S04]  /*1c20*/  BSSY.RECONVERGENT B0, `(.L_x_27) ;  /* 0x0000003000007945 */ /* 0x000fe80003800200 */
[----:B------:R-:W-:Y:S05]  /*1c30*/  @P5 BRA `(.L_x_28) ;  /* 0x0000000000045947 */ /* 0x000fea0003800000 */
[----:B-1----:R-:W-:Y:S05]  /*1c40*/  BPT.TRAP 0x1 ;  /* 0x000000040000795c */ /* 0x002fea0000300000 */
.L_x_28:
[----:B-1----:R-:W-:Y:S05]  /*1c50*/  BSYNC.RECONVERGENT B0 ;  /* 0x0000000000007941 */ /* 0x002fea0003800200 */
.L_x_27:
[----:B------:R-:W-:Y:S01]  /*1c60*/  UIADD3 UR46, UPT, UPT, UR56, 0x1, URZ ;  /* 0x00000001382e7890 */ /* 0x000fe2000fffe0ff */
[----:B--2---:R-:W-:Y:S01]  /*1c70*/  IMAD.MOV.U32 R3, RZ, RZ, 0x3 ;  /* 0x00000003ff037424 */ /* 0x004fe200078e00ff */
[----:B------:R-:W-:Y:S02]  /*1c80*/  ELECT P0, URZ, PT ;  /* 0x0000000000ff782f */ /* 0x000fe40003800000 */
[----:B------:R-:W-:Y:S02]  /*1c90*/  UISETP.NE.AND UP0, UPT, UR46, 0x8, UPT ;  /* 0x000000082e00788c */ /* 0x000fe4000bf05270 */
[----:B------:R-:W-:Y:S02]  /*1ca0*/  USHF.L.U32 UR39, UR22, 0x6, URZ ;  /* 0x0000000616277899 */ /* 0x000fe400080006ff */
[----:B------:R-:W-:Y:S02]  /*1cb0*/  USEL UR9, URZ, 0x1, UP0 ;  /* 0x00000001ff097887 */ /* 0x000fe40008000000 */
[----:B------:R-:W-:Y:S02]  /*1cc0*/  USEL UR46, UR46, URZ, UP0 ;  /* 0x000000ff2e2e7287 */ /* 0x000fe40008000000 */
[----:B------:R-:W-:Y:S02]  /*1cd0*/  ULOP3.LUT UR6, UR39, UR30, URZ, 0xfc, !UPT ;  /* 0x0000001e27067292 */ /* 0x000fe4000f8efcff */
[----:B------:R-:W-:Y:S01]  /*1ce0*/  ULEA UR8, UR46, UR35, 0x3 ;  /* 0x000000232e087291 */ /* 0x000fe2000f8e18ff */
[----:B------:R-:W-:Y:S01]  /*1cf0*/  LOP3.LUT R10, R10, UR9, RZ, 0x3c, !PT ;  /* 0x000000090a0a7c12 */ /* 0x000fe2000f8e3cff */
[----:B------:R-:W-:Y:S01]  /*1d00*/  UIMAD.WIDE.U32 UR32, UR6, UR16, URZ ;  /* 0x00000010062072a5 */ /* 0x000fe2000f8e00ff */
[----:B---3--:R-:W-:Y:S01]  /*1d10*/  @P0 PRMT R4, R2, 0x40, R5 ;  /* 0x0000004002040816 */ /* 0x008fe20000000005 */
[----:B------:R-:W-:Y:S01]  /*1d20*/  UISETP.NE.AND UP2, UPT, UR20, 0x1, UPT ;  /* 0x000000011400788c */ /* 0x000fe2000bf45270 */
[----:B------:R-:W-:Y:S01]  /*1d30*/  SHF.L.U32 R6, R10, 0x1f, RZ ;  /* 0x0000001f0a067819 */ /* 0x000fe200000006ff */
[----:B------:R-:W-:Y:S01]  /*1d40*/  USHF.R.U32.HI UR7, URZ, UR17, UR33 ;  /* 0x00000011ff077299 */ /* 0x000fe20008011621 */
[----:B------:R-:W-:Y:S01]  /*1d50*/  @P0 R2UR UR9, R4 ;  /* 0x00000000040902ca */ /* 0x000fe200000e0000 */
[----:B------:R-:W-:Y:S01]  /*1d60*/  UIADD3 UR42, UP1, UPT, UR52, 0x80, URZ ;  /* 0x00000080342a7890 */ /* 0x000fe2000ff3e0ff */
[----:B------:R2:W4:Y:S01]  /*1d70*/  SYNCS.PHASECHK.TRANS64.TRYWAIT P2, [UR8+0x40], R6 ;  /* 0x00004006ff0075a7 */ /* 0x0005220008041108 */
[----:B------:R-:W-:Y:S01]  /*1d80*/  USEL UR7, UR6, UR7, !UP2 ;  /* 0x0000000706077287 */ /* 0x000fe2000d000000 */
[----:B------:R-:W-:Y:S01]  /*1d90*/  @P0 R2UR UR11, R3 ;  /* 0x00000000030b02ca */ /* 0x000fe200000e0000 */
[----:B------:R-:W-:Y:S02]  /*1da0*/  UISETP.NE.AND UP2, UPT, UR21, 0x1, UPT ;  /* 0x000000011500788c */ /* 0x000fe4000bf45270 */
[----:B------:R-:W-:Y:S02]  /*1db0*/  UIMAD.WIDE.U32 UR32, UR7, UR19, URZ ;  /* 0x00000013072072a5 */ /* 0x000fe4000f8e00ff */
[----:B------:R-:W-:Y:S02]  /*1dc0*/  USHF.L.U32 UR8, UR56, 0xd, URZ ;  /* 0x0000000d38087899 */ /* 0x000fe400080006ff */
[----:B------:R-:W-:Y:S02]  /*1dd0*/  USHF.R.U32.HI UR23, URZ, UR18, UR33 ;  /* 0x00000012ff177299 */ /* 0x000fe40008011621 */
[----:B------:R-:W-:Y:S01]  /*1de0*/  UIADD3 UR31, UPT, UPT, -UR7, URZ, URZ ;  /* 0x000000ff071f7290 */ /* 0x000fe2000fffe1ff */
[----:B------:R-:W-:Y:S01]  /*1df0*/  IMAD.U32 R4, RZ, RZ, UR9 ;  /* 0x00000009ff047e24 */ /* 0x000fe2000f8e00ff */
[----:B------:R-:W-:Y:S02]  /*1e00*/  USEL UR29, UR7, UR23, !UP2 ;  /* 0x00000017071d7287 */ /* 0x000fe4000d000000 */
[----:B------:R-:W-:Y:S01]  /*1e10*/  ULOP3.LUT UR12, UR8, UR34, URZ, 0xfc, !UPT ;  /* 0x00000022080c7292 */ /* 0x000fe2000f8efcff */
[----:B------:R-:W-:Y:S01]  /*1e20*/  IMAD.U32 R3, RZ, RZ, UR11 ;  /* 0x0000000bff037e24 */ /* 0x000fe2000f8e00ff */
[----:B------:R-:W-:Y:S02]  /*1e30*/  UIADD3.X UR43, UPT, UPT, URZ, UR53, URZ, UP1, !UPT ;  /* 0x00000035ff2b7290 */ /* 0x000fe40008ffe4ff */
[----:B------:R-:W-:Y:S02]  /*1e40*/  UIADD3 UR36, UPT, UPT, UR35, 0x4400, UR8 ;  /* 0x0000440023247890 */ /* 0x000fe4000fffe008 */
[----:B------:R-:W-:Y:S01]  /*1e50*/  UIADD3 UR23, UPT, UPT, -UR29, URZ, URZ ;  /* 0x000000ff1d177290 */ /* 0x000fe2000fffe1ff */
[----:B------:R-:W-:Y:S01]  /*1e60*/  @P0 PRMT R3, R4, 0x5410, R3 ;  /* 0x0000541004030816 */ /* 0x000fe20000000003 */
[----:B------:R-:W-:Y:S02]  /*1e70*/  UIMAD UR6, UR20, UR31, UR6 ;  /* 0x0000001f140672a4 */ /* 0x000fe4000f8e0206 */
[----:B------:R-:W-:Y:S01]  /*1e80*/  UIADD3 UR40, UP0, UPT, UR52, 0x180, URZ ;  /* 0x0000018034287890 */ /* 0x000fe2000ff1e0ff */
[----:B------:R-:W-:Y:S01]  /*1e90*/  @P0 R2UR UR51, R3 ;  /* 0x00000000033302ca */ /* 0x000fe200000e0000 */
[----:B------:R-:W-:Y:S02]  /*1ea0*/  ULEA UR8, UR12, UR35, 0x1 ;  /* 0x000000230c087291 */ /* 0x000fe4000f8e08ff */
[----:B------:R-:W-:Y:S02]  /*1eb0*/  UIMAD UR7, UR21, UR23, UR7 ;  /* 0x00000017150772a4 */ /* 0x000fe4000f8e0207 */
[----:B------:R-:W-:Y:S01]  /*1ec0*/  UIMAD UR27, UR6, UR14, UR4 ;  /* 0x0000000e061b72a4 */ /* 0x000fe2000f8e0204 */
[----:B------:R-:W-:Y:S01]  /*1ed0*/  UMOV UR54, 0x0 ;  /* 0x0000000000367882 */ /* 0x000fe20000000000 */
[----:B------:R-:W-:Y:S01]  /*1ee0*/  UMOV UR55, 0x10000000 ;  /* 0x1000000000377882 */ /* 0x000fe20000000000 */
[----:B------:R-:W-:Y:S01]  /*1ef0*/  UIADD3.X UR41, UPT, UPT, URZ, UR53, URZ, UP0, !UPT ;  /* 0x00000035ff297290 */ /* 0x000fe200087fe4ff */
[----:B------:R2:W-:Y:S01]  /*1f00*/  UTMALDG.2D [UR36], [UR42], desc[UR54] ;  /* 0x000036242a0075b4 */ /* 0x0005e20008009000 */
[----:B------:R-:W-:Y:S02]  /*1f10*/  UIADD3 UR24, UPT, UPT, UR8, 0x14400, URZ ;  /* 0x0001440008187890 */ /* 0x000fe4000fffe0ff */
[----:B------:R-:W-:Y:S01]  /*1f20*/  UIMAD UR28, UR7, UR15, UR5 ;  /* 0x0000000f071c72a4 */ /* 0x000fe2000f8e0205 */
[----:B------:R-:W-:Y:S01]  /*1f30*/  UMOV UR25, UR37 ;  /* 0x0000002500197c82 */ /* 0x000fe20008000000 */
[----:B------:R-:W-:Y:S01]  /*1f40*/  UIADD3 UR8, UPT, UPT, UR8, 0x16400, URZ ;  /* 0x0001640008087890 */ /* 0x000fe2000fffe0ff */
[----:B------:R-:W-:Y:S01]  /*1f50*/  UMOV UR9, UR37 ;  /* 0x0000002500097c82 */ /* 0x000fe20008000000 */
[----:B------:R-:W-:Y:S01]  /*1f60*/  UMOV UR11, UR27 ;  /* 0x0000001b000b7c82 */ /* 0x000fe20008000000 */
[----:B------:R-:W-:Y:S02]  /*1f70*/  UMOV UR13, UR29 ;  /* 0x0000001d000d7c82 */ /* 0x000fe40008000000 */
[----:B------:R-:W-:Y:S02]  /*1f80*/  UMOV UR12, UR28 ;  /* 0x0000001c000c7c82 */ /* 0x000fe40008000000 */
[----:B------:R2:W-:Y:S01]  /*1f90*/  UTMALDG.4D.IM2COL.MULTICAST [UR24], [UR40], UR51 ;  /* 0x00000018280073b4 */ /* 0x0005e20008058833 */
[----:B------:R-:W-:Y:S01]  /*1fa0*/  UIADD3 UR22, UPT, UPT, UR22, 0x1, URZ ;  /* 0x0000000116167890 */ /* 0x000fe2000fffe0ff */
[----:B------:R-:W-:Y:S01]  /*1fb0*/  UMOV UR31, UR44 ;  /* 0x0000002c001f7c82 */ /* 0x000fe20008000000 */
[----:B------:R-:W-:Y:S02]  /*1fc0*/  UMOV UR56, UR46 ;  /* 0x0000002e00387c82 */ /* 0x000fe40008000000 */
[----:B------:R-:W-:Y:S01]  /*1fd0*/  UISETP.NE.AND UP0, UPT, UR22, UR44, UPT ;  /* 0x0000002c1600728c */ /* 0x000fe2000bf05270 */
[----:B------:R2:W-:Y:S08]  /*1fe0*/  UTMALDG.4D.IM2COL.MULTICAST [UR8], [UR40], UR51 ;  /* 0x00000008280073b4 */ /* 0x0005f00008058833 */
[----:B--2---:R-:W-:Y:S05]  /*1ff0*/  BRA.U UP0, `(.L_x_29) ;  /* 0xfffffff900dc7547 */ /* 0x004fea000b83ffff */
.L_x_23:
[----:B------:R-:W-:Y:S01]  /*2000*/  ULEA UR4, UR46, UR35, 0x3 ;  /* 0x000000232e047291 */ /* 0x000fe2000f8e18ff */
[----:B------:R-:W-:Y:S01]  /*2010*/  SHF.L.U32 R2, R10, 0x1f, RZ ;  /* 0x0000001f0a027819 */ /* 0x000fe200000006ff */
[----:B------:R-:W-:Y:S01]  /*2020*/  @!P4 SYNCS.ARRIVE.TRANS64.A1T0 RZ, [UR35+0xc8], RZ ;  /* 0x0000c8ffffffc9a7 */ /* 0x000fe20008100023 */
[----:B------:R-:W-:-:S06]  /*2030*/  UISETP.GT.AND UP0, UPT, UR50, UR49, UPT ;  /* 0x000000313200728c */ /* 0x000fcc000bf04270 */
[----:B------:R1:W2:Y:S03]  /*2040*/  SYNCS.PHASECHK.TRANS64.TRYWAIT P1, [UR4+0x40], R2 ;  /* 0x00004002ff0075a7 */ /* 0x0002a60008021104 */
[----:B------:R-:W-:Y:S05]  /*2050*/  BRA.U !UP0, `(.L_x_30) ;  /* 0x0000000508607547 */ /* 0x000fea000b800000 */
[----:B-1----:R-:W1:Y:S01]  /*2060*/  LDC.64 R2, c[0x0][0x5d8] ;  /* 0x00017600ff027b82 */ /* 0x002e620000000a00 */
[----:B------:R-:W1:Y:S01]  /*2070*/  LDCU.64 UR6, c[0x0][0x5b0] ;  /* 0x0000b600ff0677ac */ /* 0x000e620008000a00 */
[----:B------:R-:W1:Y:S01]  /*2080*/  LDCU UR29, c[0x0][0x598] ;  /* 0x0000b300ff1d77ac */ /* 0x000e620008000800 */
[----:B------:R-:W1:Y:S01]  /*2090*/  LDCU UR28, c[0x0][0x58c] ;  /* 0x0000b180ff1c77ac */ /* 0x000e620008000800 */
[----:B------:R-:W1:Y:S01]  /*20a0*/  LDCU UR27, c[0x0][0x59c] ;  /* 0x0000b380ff1b77ac */ /* 0x000e620008000800 */
[----:B------:R-:W1:Y:S01]  /*20b0*/  LDCU UR25, c[0x0][0x5a0] ;  /* 0x0000b400ff1977ac */ /* 0x000e620008000800 */
[----:B------:R-:W1:Y:S02]  /*20c0*/  LDCU.64 UR22, c[0x0][0x590] ;  /* 0x0000b200ff1677ac */ /* 0x000e640008000a00 */
[----:B-1----:R-:W-:Y:S01]  /*20d0*/  IMAD R2, R7, UR6, R2 ;  /* 0x0000000607027c24 */ /* 0x002fe2000f8e0202 */
[----:B------:R-:W1:Y:S01]  /*20e0*/  LDCU.64 UR14, c[0x0][0x5b8] ;  /* 0x0000b700ff0e77ac */ /* 0x000e620008000a00 */
[----:B------:R-:W-:Y:S01]  /*20f0*/  IMAD R5, R14, UR7, R3 ;  /* 0x000000070e057c24 */ /* 0x000fe2000f8e0203 */
[----:B------:R-:W1:Y:S01]  /*2100*/  LDCU.64 UR4, c[0x0][0x5d0] ;  /* 0x0000ba00ff0477ac */ /* 0x000e620008000a00 */
[----:B------:R-:W-:-:S02]  /*2110*/  UIADD3 UR24, UPT, UPT, UR47, UR31, URZ ;  /* 0x0000001f2f187290 */ /* 0x000fc4000fffe0ff */
[----:B------:R-:W-:Y:S01]  /*2120*/  UIADD3 UR10, UPT, UPT, UR26, 0x40, URZ ;  /* 0x000000401a0a7890 */ /* 0x000fe2000fffe0ff */
[----:B------:R-:W-:-:S11]  /*2130*/  UMOV UR51, UR46 ;  /* 0x0000002e00337c82 */ /* 0x000fd60008000000 */
.L_x_36:
[----:B------:R-:W-:Y:S01]  /*2140*/  @!P6 MOV R4, 0x6000 ;  /* 0x000060000004e802 */ /* 0x000fe20000000f00 */
[----:B------:R-:W-:Y:S01]  /*2150*/  ULEA UR41, UR51, UR35, 0x3 ;  /* 0x0000002333297291 */ /* 0x000fe2000f8e18ff */
[----:B--2---:R-:W-:Y:S11]  /*2160*/  @P1 BRA `(.L_x_31) ;  /* 0x00000000000c1947 */ /* 0x004ff60003800000 */
[----:B------:R-:W-:Y:S04]  /*2170*/  SHF.L.U32 R6, R10, 0x1f, RZ ;  /* 0x0000001f0a067819 */ /* 0x000fe800000006ff */
[----:B------:R-:W2:Y:S02]  /*2180*/  SYNCS.PHASECHK.TRANS64.TRYWAIT P0, [UR41+0x40], R6 ;  /* 0x00004006ff0075a7 */ /* 0x000ea40008001129 */
[----:B--2---:R-:W-:Y:S05]  /*2190*/  @!P0 BRA `(.L_x_32) ;  /* 0x0000006800d48947 */ /* 0x004fea0003800000 */
.L_x_31:
[----:B------:R1:W-:Y:S01]  /*21a0*/  @!P6 SYNCS.ARRIVE.TRANS64 RZ, [UR41], R4 ;  /* 0x00000004ffffe9a7 */ /* 0x0003e20008000029 */
[----:B------:R-:W-:Y:S04]  /*21b0*/  ULOP3.LUT UR6, UR45, 0x2, URZ, 0xfc, !UPT ;  /* 0x000000022d067892 */ /* 0x000fe8000f8efcff */
[----:B------:R-:W-:Y:S09]  /*21c0*/  UISETP.NE.AND UP0, UPT, UR6, 0x2, UPT ;  /* 0x000000020600788c */ /* 0x000ff2000bf05270 */
[----:B------:R-:W-:Y:S05]  /*21d0*/  BRA.U UP0, `(.L_x_33) ;  /* 0x0000000100047547 */ /* 0x000fea000b800000 */
[----:B-1----:R-:W-:Y:S05]  /*21e0*/  BPT.TRAP 0x1 ;  /* 0x000000040000795c */ /* 0x002fea0000300000 */
.L_x_33:
[----:B------:R-:W-:Y:S04]  /*21f0*/  BSSY.RECONVERGENT B0, `(.L_x_34) ;  /* 0x0000003000007945 */ /* 0x000fe80003800200 */
[----:B------:R-:W-:Y:S05]  /*2200*/  @P5 BRA `(.L_x_35) ;  /* 0x0000000000045947 */ /* 0x000fea0003800000 */
[----:B-1----:R-:W-:Y:S05]  /*2210*/  BPT.TRAP 0x1 ;  /* 0x000000040000795c */ /* 0x002fea0000300000 */
.L_x_35:
[----:B-1----:R-:W-:Y:S05]  /*2220*/  BSYNC.RECONVERGENT B0 ;  /* 0x0000000000007941 */ /* 0x002fea0003800200 */
.L_x_34:
        /* <DEDUP_REMOVED lines=11> */
[----:B------:R-:W-:Y:S01]  /*22e0*/  @P0 PRMT R4, R2, 0x40, R5 ;  /* 0x0000004002040816 */ /* 0x000fe20000000005 */
[----:B------:R-:W-:Y:S01]  /*22f0*/  UISETP.NE.AND UP2, UPT, UR28, 0x1, UPT ;  /* 0x000000011c00788c */ /* 0x000fe2000bf45270 */
[----:B------:R-:W-:Y:S01]  /*2300*/  SHF.L.U32 R6, R10, 0x1f, RZ ;  /* 0x0000001f0a067819 */ /* 0x000fe200000006ff */
[----:B------:R-:W-:Y:S01]  /*2310*/  USHF.R.U32.HI UR7, URZ, UR23, UR33 ;  /* 0x00000017ff077299 */ /* 0x000fe20008011621 */
[----:B------:R-:W-:Y:S01]  /*2320*/  @P0 R2UR UR11, R4 ;  /* 0x00000000040b02ca */ /* 0x000fe200000e0000 */
[----:B------:R-:W-:Y:S01]  /*2330*/  UISETP.NE.AND UP3, UPT, UR29, 0x1, UPT ;  /* 0x000000011d00788c */ /* 0x000fe2000bf65270 */
[----:B------:R1:W2:Y:S01]  /*2340*/  SYNCS.PHASECHK.TRANS64.TRYWAIT P1, [UR8+0x40], R6 ;  /* 0x00004006ff0075a7 */ /* 0x0002a20008021108 */
[----:B------:R-:W-:Y:S01]  /*2350*/  USEL UR7, UR6, UR7, !UP2 ;  /* 0x0000000706077287 */ /* 0x000fe2000d000000 */
[----:B------:R-:W-:Y:S01]  /*2360*/  @P0 R2UR UR9, R3 ;  /* 0x00000000030902ca */ /* 0x000fe200000e0000 */
[----:B------:R-:W-:Y:S02]  /*2370*/  USHF.L.U32 UR8, UR51, 0xd, URZ ;  /* 0x0000000d33087899 */ /* 0x000fe400080006ff */
[----:B------:R-:W-:Y:S02]  /*2380*/  UIMAD.WIDE.U32 UR32, UR7, UR27, URZ ;  /* 0x0000001b072072a5 */ /* 0x000fe4000f8e00ff */
[----:B------:R-:W-:Y:S02]  /*2390*/  UIADD3 UR54, UP1, UPT, UR52, 0x80, URZ ;  /* 0x0000008034367890 */ /* 0x000fe4000ff3e0ff */
        /* <DEDUP_REMOVED lines=18> */
[----:B------:R-:W-:Y:S01]  /*24c0*/  UMOV UR42, UR38 ;  /* 0x00000026002a7c82 */ /* 0x000fe20008000000 */
[----:B------:R-:W-:Y:S01]  /*24d0*/  UIADD3.X UR37, UPT, UPT, URZ, UR53, URZ, UP0, !UPT ;  /* 0x00000035ff257290 */ /* 0x000fe200087fe4ff */
[----:B------:R1:W-:Y:S01]  /*24e0*/  UTMALDG.2D [UR40], [UR54], desc[UR56] ;  /* 0x00003828360075b4 */ /* 0x0003e20008009000 */
[----:B------:R-:W-:Y:S02]  /*24f0*/  UIADD3 UR16, UPT, UPT, UR8, 0x14400, URZ ;  /* 0x0001440008107890 */ /* 0x000fe4000fffe0ff */
[----:B------:R-:W-:Y:S01]  /*2500*/  UIMAD UR20, UR7, UR15, UR5 ;  /* 0x0000000f071472a4 */ /* 0x000fe2000f8e0205 */
[----:B------:R-:W-:Y:S01]  /*2510*/  UMOV UR17, UR41 ;  /* 0x0000002900117c82 */ /* 0x000fe20008000000 */
[----:B------:R-:W-:Y:S01]  /*2520*/  UMOV UR18, UR26 ;  /* 0x0000001a00127c82 */ /* 0x000fe20008000000 */
[----:B------:R-:W-:Y:S01]  /*2530*/  UIADD3 UR8, UPT, UPT, UR8, 0x16400, URZ ;  /* 0x0001640008087890 */ /* 0x000fe2000fffe0ff */
[----:B------:R-:W-:Y:S01]  /*2540*/  UMOV UR9, UR41 ;  /* 0x0000002900097c82 */ /* 0x000fe20008000000 */
[----:B------:R-:W-:Y:S01]  /*2550*/  UMOV UR11, UR19 ;  /* 0x00000013000b7c82 */ /* 0x000fe20008000000 */
[----:B------:R-:W-:Y:S03]  /*2560*/  UMOV UR13, UR21 ;  /* 0x00000015000d7c82 */ /* 0x000fe60008000000 */
[----:B------:R1:W-:Y:S01]  /*2570*/  UTMALDG.4D.IM2COL.MULTICAST [UR16], [UR36], UR39 ;  /* 0x00000010240073b4 */ /* 0x0003e20008058827 */
[----:B------:R-:W-:Y:S01]  /*2580*/  UMOV UR12, UR20 ;  /* 0x00000014000c7c82 */ /* 0x000fe20008000000 */
[----:B------:R-:W-:Y:S01]  /*2590*/  UIADD3 UR31, UPT, UPT, UR31, 0x1, URZ ;  /* 0x000000011f1f7890 */ /* 0x000fe2000fffe0ff */
[----:B------:R-:W-:Y:S03]  /*25a0*/  UMOV UR51, UR46 ;  /* 0x0000002e00337c82 */ /* 0x000fe60008000000 */
[----:B------:R-:W-:Y:S01]  /*25b0*/  UISETP.NE.AND UP0, UPT, UR31, UR24, UPT ;  /* 0x000000181f00728c */ /* 0x000fe2000bf05270 */
[----:B------:R1:W-:Y:S08]  /*25c0*/  UTMALDG.4D.IM2COL.MULTICAST [UR8], [UR36], UR39 ;  /* 0x00000008240073b4 */ /* 0x0003f00008058827 */
[----:B-1----:R-:W-:Y:S05]  /*25d0*/  BRA.U UP0, `(.L_x_36) ;  /* 0xfffffff900d87547 */ /* 0x002fea000b83ffff */
.L_x_30:
[----:B------:R-:W-:Y:S01]  /*25e0*/  SHF.L.U32 R3, R8, 0x1f, RZ ;  /* 0x0000001f08037819 */ /* 0x000fe200000006ff */
[----:B------:R-:W-:-:S03]  /*25f0*/  NOP ;  /* 0x0000000000007918 */ /* 0x000fc60000000000 */
[----:B------:R-:W3:Y:S02]  /*2600*/  SYNCS.PHASECHK.TRANS64.TRYWAIT P0, [UR35+0xd0], R3 ;  /* 0x0000d003ff0075a7 */ /* 0x000ee40008001123 */
[----:B---3--:R-:W-:Y:S05]  /*2610*/  @!P0 BRA `(.L_x_37) ;  /* 0x0000006400cc8947 */ /* 0x008fea0003800000 */
.L_x_138:
[----:B------:R-:W3:Y:S01]  /*2620*/  LDS.128 R4, [UR35+0x110] ;  /* 0x00011023ff047984 */ /* 0x000ee20008000c00 */
[----:B------:R-:W-:Y:S01]  /*2630*/  UIADD3 UR4, UPT, UPT, UR35, 0xd8, URZ ;  /* 0x000000d823047890 */ /* 0x000fe2000fffe0ff */
[----:B--2---:R-:W-:Y:S01]  /*2640*/  ISETP.GE.AND P1, PT, R26, 0x1, PT ;  /* 0x000000011a00780c */ /* 0x004fe20003f26270 */
[----:B------:R-:W-:Y:S01]  /*2650*/  @!PT LDS RZ, [RZ] ;  /* 0x00000000fffff984 */ /* 0x000fe20000000800 */
[----:B------:R-:W-:Y:S01]  /*2660*/  @!PT LDS RZ, [RZ] ;  /* 0x00000000fffff984 */ /* 0x000fe20000000800 */
[----:B------:R-:W-:Y:S01]  /*2670*/  @!PT LDS RZ, [RZ] ;  /* 0x00000000fffff984 */ /* 0x000fe20000000800 */
[----:B------:R-:W-:Y:S01]  /*2680*/  @!PT LDS RZ, [RZ] ;  /* 0x00000000fffff984 */ /* 0x000fe20000000800 */
[----:B------:R2:W-:Y:S06]  /*2690*/  MEMBAR.ALL.CTA ;  /* 0x0000000000007992 */ /* 0x0005ec0000008000 */
[----:B--2---:R-:W2:Y:S01]  /*26a0*/  FENCE.VIEW.ASYNC.S ;  /* 0x00000000000073c6 */ /* 0x004ea20000000000 */
[----:B------:R-:W-:-:S09]  /*26b0*/  UPRMT UR4, URZ, 0x654, UR4 ;  /* 0x00000654ff047896 */ /* 0x000fd20008000004 */
[----:B--2---:R-:W-:Y:S01]  /*26c0*/  SYNCS.ARRIVE.TRANS64.RED.A1T0 RZ, [UR4], RZ ;  /* 0x000000ffffff79a7 */ /* 0x004fe20008100404 */
[----:B---3--:R-:W-:-:S13]  /*26d0*/  LOP3.LUT P0, RZ, R6, 0x1, RZ, 0xc0, !PT ;  /* 0x0000000106ff7812 */ /* 0x008fda000780c0ff */
[----:B------:R-:W-:Y:S02]  /*26e0*/  @P0 MOV R13, R4 ;  /* 0x00000004000d0202 */ /* 0x000fe40000000f00 */
[----:B------:R-:W-:Y:S01]  /*26f0*/  @P0 LOP3.LUT R11, R5, 0xffff, RZ, 0xc0, !PT ;  /* 0x0000ffff050b0812 */ /* 0x000fe200078ec0ff */
[----:B------:R-:W-:Y:S06]  /*2700*/  @!P1 BRA `(.L_x_38) ;  /* 0x0000000000b89947 */ /* 0x000fec0003800000 */
[----:B------:R-:W2:Y:S01]  /*2710*/  LDC.64 R4, c[0x0][0xb18] ;  /* 0x0002c600ff047b82 */ /* 0x000ea20000000a00 */
[----:B------:R-:W-:-:S07]  /*2720*/  ISETP.NE.AND P3, PT, R26, 0x1, PT ;  /* 0x000000011a00780c */ /* 0x000fce0003f65270 */
[----:B------:R-:W3:Y:S08]  /*2730*/  LDC.64 R6, c[0x0][0xb10] ;  /* 0x0002c400ff067b82 */ /* 0x000ef00000000a00 */
[----:B------:R-:W4:Y:S08]  /*2740*/  LDC R14, c[0x0][0xb20] ;  /* 0x0002c800ff0e7b82 */ /* 0x000f300000000800 */
[----:B------:R-:W4:Y:S01]  /*2750*/  LDC R16, c[0x0][0xb0c] ;  /* 0x0002c300ff107b82 */ /* 0x000f220000000800 */
[----:B--2---:R-:W-:Y:S01]  /*2760*/  IMAD.HI.U32 R15, R0, R5, RZ ;  /* 0x00000005000f7227 */ /* 0x004fe200078e00ff */
[----:B------:R-:W-:-:S03]  /*2770*/  ISETP.NE.AND P1, PT, R4, 0x1, PT ;  /* 0x000000010400780c */ /* 0x000fc60003f25270 */
[----:B------:R-:W-:-:S03]  /*2780*/  IMAD.HI.U32 R5, R11, R5, RZ ;  /* 0x000000050b057227 */ /* 0x000fc600078e00ff */
[----:B-1----:R-:W1:Y:S01]  /*2790*/  LDC.64 R2, c[0x0][0xb28] ;  /* 0x0002ca00ff027b82 */ /* 0x002e620000000a00 */
[----:B---3--:R-:W-:-:S04]  /*27a0*/  IMAD.HI.U32 R18, R9, R6, RZ ;  /* 0x0000000609127227 */ /* 0x008fc800078e00ff */
[----:B------:R-:W-:Y:S01]  /*27b0*/  IMAD.HI.U32 R20, R13, R6, RZ ;  /* 0x000000060d147227 */ /* 0x000fe200078e00ff */
[----:B------:R-:W-:Y:S02]  /*27c0*/  SHF.R.U32.HI R18, RZ, R7, R18 ;  /* 0x00000007ff127219 */ /* 0x000fe40000011612 */
[-C--:B----4-:R-:W-:Y:S02]  /*27d0*/  SHF.R.U32.HI R15, RZ, R14.reuse, R15 ;  /* 0x0000000eff0f7219 */ /* 0x090fe4000001160f */
[----:B------:R-:W-:Y:S02]  /*27e0*/  SHF.R.U32.HI R14, RZ, R14, R5 ;  /* 0x0000000eff0e7219 */ /* 0x000fe40000011605 */
[----:B------:R-:W-:Y:S02]  /*27f0*/  SEL R15, R0, R15, !P1 ;  /* 0x0000000f000f7207 */ /* 0x000fe40004800000 */
[----:B------:R-:W-:Y:S02]  /*2800*/  SHF.R.U32.HI R20, RZ, R7, R20 ;  /* 0x00000007ff147219 */ /* 0x000fe40000011614 */
[----:B------:R-:W-:-:S02]  /*2810*/  ISETP.NE.AND P2, PT, R16, 0x1, PT ;  /* 0x000000011000780c */ /* 0x000fc40003f45270 */
[----:B------:R-:W-:Y:S02]  /*2820*/  SEL R5, R11, R14, !P1 ;  /* 0x0000000e0b057207 */ /* 0x000fe40004800000 */
[----:B------:R-:W-:Y:S02]  /*2830*/  SEL R17, R9, R18, !P2 ;  /* 0x0000001209117207 */ /* 0x000fe40005000000 */
[----:B------:R-:W-:Y:S01]  /*2840*/  SEL R7, R13, R20, !P2 ;  /* 0x000000140d077207 */ /* 0x000fe20005000000 */
[----:B-1----:R-:W-:-:S04]  /*2850*/  IMAD.HI.U32 R18, R15, R2, RZ ;  /* 0x000000020f127227 */ /* 0x002fc800078e00ff */
[----:B------:R-:W-:Y:S01]  /*2860*/  IMAD.HI.U32 R6, R17, R2, RZ ;  /* 0x0000000211067227 */ /* 0x000fe200078e00ff */
[----:B------:R-:W-:-:S04]  /*2870*/  @P3 SHF.R.U32.HI R15, RZ, R3, R18 ;  /* 0x00000003ff0f3219 */ /* 0x000fc80000011612 */
[----:B------:R-:W-:Y:S01]  /*2880*/  @P3 SHF.R.U32.HI R17, RZ, R3, R6 ;  /* 0x00000003ff113219 */ /* 0x000fe20000011606 */
[----:B------:R-:W-:-:S04]  /*2890*/  IMAD R15, R26, R15, RZ ;  /* 0x0000000f1a0f7224 */ /* 0x000fc800078e02ff */
[----:B------:R-:W-:Y:S01]  /*28a0*/  IMAD R6, R26, R17, RZ ;  /* 0x000000111a067224 */ /* 0x000fe200078e02ff */
[----:B------:R-:W-:-:S04]  /*28b0*/  ISETP.GE.AND P1, PT, R5, R15, PT ;  /* 0x0000000f0500720c */ /* 0x000fc80003f26270 */
[----:B------:R-:W-:Y:S01]  /*28c0*/  ISETP.GE.OR P1, PT, R7, R6, P1 ;  /* 0x000000060700720c */ /* 0x000fe20000f26670 */
[----:B------:R-:W-:-:S05]  /*28d0*/  IMAD.HI.U32 R6, R5, R2, RZ ;  /* 0x0000000205067227 */ /* 0x000fca00078e00ff */
[----:B------:R-:W-:-:S04]  /*28e0*/  SHF.R.U32.HI R6, RZ, R3, R6 ;  /* 0x00000003ff067219 */ /* 0x000fc80000011606 */
[----:B------:R-:W-:-:S03]  /*28f0*/  SEL R6, R5, R6, !P3 ;  /* 0x0000000605067207 */ /* 0x000fc60005800000 */
[----:B------:R-:W-:-:S04]  /*2900*/  @!P1 IMAD.HI.U32 R14, R7, R2, RZ ;  /* 0x00000002070e9227 */ /* 0x000fc800078e00ff */
[----:B------:R-:W-:Y:S01]  /*2910*/  IMAD.MOV R2, RZ, RZ, -R6 ;  /* 0x000000ffff027224 */ /* 0x000fe200078e0a06 */
[----:B------:R-:W-:-:S03]  /*2920*/  @!P1 SHF.R.U32.HI R14, RZ, R3, R14 ;  /* 0x00000003ff0e9219 */ /* 0x000fc6000001160e */
[----:B------:R-:W-:Y:S01]  /*2930*/  IMAD R2, R26, R2, R5 ;  /* 0x000000021a027224 */ /* 0x000fe200078e0205 */
[----:B------:R-:W-:Y:S02]  /*2940*/  @!P1 SEL R3, R7, R14, !P3 ;  /* 0x0000000e07039207 */ /* 0x000fe40005800000 */
[----:B------:R-:W-:-:S03]  /*2950*/  IADD3 R14, PT, PT, -R5, RZ, RZ ;  /* 0x000000ff050e7210 */ /* 0x000fc60007ffe1ff */
[--C-:B------:R-:W-:Y:S02]  /*2960*/  @!P1 IMAD.IADD R6, R6, 0x1, -R3.reuse ;  /* 0x0000000106069824 */ /* 0x100fe400078e0a03 */
[----:B------:R-:W-:Y:S01]  /*2970*/  @!P1 IMAD R3, R2, R17, R3 ;  /* 0x0000001102039224 */ /* 0x000fe200078e0203 */
[----:B------:R-:W-:Y:S01]  /*2980*/  IADD3 R2, PT, PT, -R7, RZ, RZ ;  /* 0x000000ff07027210 */ /* 0x000fe20007ffe1ff */
[----:B------:R-:W-:Y:S02]  /*2990*/  @!P1 IMAD R5, R26, R6, R7 ;  /* 0x000000061a059224 */ /* 0x000fe400078e0207 */
[----:B------:R-:W-:Y:S02]  /*29a0*/  IMAD R11, R4, R14, R11 ;  /* 0x0000000e040b7224 */ /* 0x000fe400078e020b */
[----:B------:R-:W-:Y:S02]  /*29b0*/  @!P1 IMAD.MOV.U32 R7, RZ, RZ, R3 ;  /* 0x000000ffff079224 */ /* 0x000fe400078e0003 */
[----:B------:R-:W-:-:S02]  /*29c0*/  IMAD R2, R16, R2, R13 ;  /* 0x0000000210027224 */ /* 0x000fc400078e020d */
[----:B------:R-:W-:Y:S02]  /*29d0*/  IMAD R11, R5, R4, R11 ;  /* 0x00000004050b7224 */ /* 0x000fe400078e020b */
[----:B------:R-:W-:Y:S02]  /*29e0*/  IMAD R13, R7, R16, R2 ;  /* 0x00000010070d7224 */ /* 0x000fe400078e0202 */
.L_x_38:
[----:B------:R-:W2:Y:S02]  /*29f0*/  LDCU UR4, c[0x0][0xb30] ;  /* 0x00016600ff0477ac */ /* 0x000ea40008000800 */
[----:B--2---:R-:W-:-:S09]  /*2a00*/  UISETP.NE.AND UP0, UPT, UR4, 0x1, UPT ;  /* 0x000000010400788c */ /* 0x004fd2000bf05270 */
[----:B------:R-:W-:Y:S05]  /*2a10*/  BRA.U UP0, `(.L_x_39) ;  /* 0x0000000100407547 */ /* 0x000fea000b800000 */
[----:B------:R-:W2:Y:S08]  /*2a20*/  LDC.64 R4, c[0x0][0xb10] ;  /* 0x0002c400ff047b82 */ /* 0x000eb00000000a00 */
[----:B-1----:R-:W1:Y:S08]  /*2a30*/  LDC.64 R2, c[0x0][0xb18] ;  /* 0x0002c600ff027b82 */ /* 0x002e700000000a00 */
[----:B------:R-:W3:Y:S08]  /*2a40*/  LDC R6, c[0x0][0xb20] ;  /* 0x0002c800ff067b82 */ /* 0x000ef00000000800 */
[----:B------:R-:W4:Y:S01]  /*2a50*/  LDC R14, c[0x0][0xb0c] ;  /* 0x0002c300ff0e7b82 */ /* 0x000f220000000800 */
[----:B--2---:R-:W-:-:S05]  /*2a60*/  IMAD.HI.U32 R4, R13, R4, RZ ;  /* 0x000000040d047227 */ /* 0x004fca00078e00ff */
[----:B------:R-:W-:Y:S01]  /*2a70*/  SHF.R.U32.HI R4, RZ, R5, R4 ;  /* 0x00000005ff047219 */ /* 0x000fe20000011604 */
[----:B-1----:R-:W-:Y:S01]  /*2a80*/  IMAD.HI.U32 R3, R11, R3, RZ ;  /* 0x000000030b037227 */ /* 0x002fe200078e00ff */
[----:B------:R-:W-:-:S04]  /*2a90*/  ISETP.NE.AND P1, PT, R2, 0x1, PT ;  /* 0x000000010200780c */ /* 0x000fc80003f25270 */
[----:B---3--:R-:W-:-:S04]  /*2aa0*/  SHF.R.U32.HI R6, RZ, R6, R3 ;  /* 0x00000006ff067219 */ /* 0x008fc80000011603 */
[----:B------:R-:W-:Y:S02]  /*2ab0*/  SEL R3, R11, R6, !P1 ;  /* 0x000000060b037207 */ /* 0x000fe40004800000 */
[----:B----4-:R-:W-:-:S04]  /*2ac0*/  ISETP.NE.AND P2, PT, R14, 0x1, PT ;  /* 0x000000010e00780c */ /* 0x010fc80003f45270 */
[----:B------:R-:W-:-:S05]  /*2ad0*/  SEL R4, R13, R4, !P2 ;  /* 0x000000040d047207 */ /* 0x000fca0005000000 */
[----:B------:R-:W-:Y:S02]  /*2ae0*/  IMAD.IADD R5, R3, 0x1, -R4 ;  /* 0x0000000103057824 */ /* 0x000fe400078e0a04 */
[----:B------:R-:W-:Y:S02]  /*2af0*/  IMAD.IADD R3, R4, 0x1, -R3 ;  /* 0x0000000104037824 */ /* 0x000fe400078e0a03 */
[----:B------:R-:W-:Y:S02]  /*2b00*/  IMAD R13, R5, R14, R13 ;  /* 0x0000000e050d7224 */ /* 0x000fe400078e020d */
[----:B------:R-:W-:-:S07]  /*2b10*/  IMAD R11, R3, R2, R11 ;  /* 0x00000002030b7224 */ /* 0x000fce00078e020b */
.L_x_39:
[----:B------:R-:W-:Y:S01]  /*2b20*/  PLOP3.LUT P4, PT, PT, PT, PT, 0x80, 0x8 ;  /* 0x000000000008781c */ /* 0x000fe20003f8f070 */
[----:B------:R-:W-:Y:S01]  /*2b30*/  IMAD.IADD R21, R13, 0x1, R64 ;  /* 0x000000010d157824 */ /* 0x000fe200078e0240 */
[----:B------:R-:W-:Y:S01]  /*2b40*/  LOP3.LUT R8, R8, 0x1, RZ, 0x3c, !PT ;  /* 0x0000000108087812 */ /* 0x000fe200078e3cff */
[----:B------:R-:W-:Y:S01]  /*2b50*/  IMAD.IADD R19, R11, 0x1, R58 ;  /* 0x000000010b137824 */ /* 0x000fe200078e023a */
[----:B------:R-:W-:Y:S09]  /*2b60*/  @P0 BRA `(.L_x_40) ;  /* 0xffffffe800c00947 */ /* 0x000ff2000383ffff */
[----:B------:R-:W-:Y:S01]  /*2b70*/  UIADD3 UR35, UPT, UPT, UR35, 0x40, URZ ;  /* 0x0000004023237890 */ /* 0x000fe2000fffe0ff */
[----:B-1----:R-:W-:-:S03]  /*2b80*/  SHF.L.U32 R3, R10, 0x1f, RZ ;  /* 0x0000001f0a037819 */ /* 0x002fc600000006ff */
[----:B------:R-:W-:-:S09]  /*2b90*/  ULEA UR4, UR46, UR35, 0x3 ;  /* 0x000000232e047291 */ /* 0x000fd2000f8e18ff */
[----:B------:R-:W1:Y:S02]  /*2ba0*/  SYNCS.PHASECHK.TRANS64.TRYWAIT P0, [UR4], R3 ;  /* 0x00000003ff0075a7 */ /* 0x000e640008001104 */
[----:B-1----:R-:W-:Y:S05]  /*2bb0*/  @!P0 BRA `(.L_x_41) ;  /* 0x00000060007c8947 */ /* 0x002fea0003800000 */
.L_x_140:
[----:B------:R-:W-:-:S04]  /*2bc0*/  UIADD3 UR5, UPT, UPT, UR46, 0x1, URZ ;  /* 0x000000012e057890 */ /* 0x000fc8000fffe0ff */
[----:B------:R-:W-:-:S04]  /*2bd0*/  UISETP.NE.AND UP0, UPT, UR5, 0x8, UPT ;  /* 0x000000080500788c */ /* 0x000fc8000bf05270 */
[----:B------:R-:W-:Y:S02]  /*2be0*/  USEL UR6, URZ, 0x1, UP0 ;  /* 0x00000001ff067887 */ /* 0x000fe40008000000 */
[----:B------:R-:W-:-:S04]  /*2bf0*/  USEL UR5, UR5, URZ, UP0 ;  /* 0x000000ff05057287 */ /* 0x000fc80008000000 */
[----:B------:R-:W-:Y:S01]  /*2c00*/  ULEA UR4, UR5, UR35, 0x3 ;  /* 0x0000002305047291 */ /* 0x000fe2000f8e18ff */
[----:B------:R-:W-:-:S04]  /*2c10*/  LOP3.LUT R2, R10, UR6, RZ, 0x3c, !PT ;  /* 0x000000060a027c12 */ /* 0x000fc8000f8e3cff */
[----:B-1----:R-:W-:-:S04]  /*2c20*/  SHF.L.U32 R3, R2, 0x1f, RZ ;  /* 0x0000001f02037819 */ /* 0x002fc800000006ff */
[----:B------:R-:W1:Y:S02]  /*2c30*/  SYNCS.PHASECHK.TRANS64.TRYWAIT P0, [UR4], R3 ;  /* 0x00000003ff0075a7 */ /* 0x000e640008001104 */
[----:B-1----:R-:W-:Y:S05]  /*2c40*/  @!P0 BRA `(.L_x_42) ;  /* 0x0000006000708947 */ /* 0x002fea0003800000 */
.L_x_142:
        /* <DEDUP_REMOVED lines=9> */
.L_x_144:
        /* <DEDUP_REMOVED lines=9> */
.L_x_146:
        /* <DEDUP_REMOVED lines=9> */
.L_x_148:
        /* <DEDUP_REMOVED lines=9> */
.L_x_150:
        /* <DEDUP_REMOVED lines=9> */
.L_x_152:
[----:B------:R-:W-:-:S04]  /*2f20*/  UIADD3 UR5, UPT, UPT, UR5, 0x1, URZ ;  /* 0x0000000105057890 */ /* 0x000fc8000fffe0ff */
[----:B------:R-:W-:-:S04]  /*2f30*/  UISETP.NE.AND UP0, UPT, UR5, 0x8, UPT ;  /* 0x000000080500788c */ /* 0x000fc8000bf05270 */
[----:B------:R-:W-:Y:S02]  /*2f40*/  USEL UR4, URZ, 0x1, UP0 ;  /* 0x00000001ff047887 */ /* 0x000fe40008000000 */
[----:B------:R-:W-:-:S04]  /*2f50*/  USEL UR5, UR5, URZ, UP0 ;  /* 0x000000ff05057287 */ /* 0x000fc80008000000 */
[----:B------:R-:W-:Y:S01]  /*2f60*/  ULEA UR5, UR5, UR35, 0x3 ;  /* 0x0000002305057291 */ /* 0x000fe2000f8e18ff */
[----:B-1----:R-:W-:-:S04]  /*2f70*/  LOP3.LUT R3, R2, UR4, RZ, 0x3c, !PT ;  /* 0x0000000402037c12 */ /* 0x002fc8000f8e3cff */
[----:B------:R-:W-:Y:S01]  /*2f80*/  SHF.L.U32 R3, R3, 0x1f, RZ ;  /* 0x0000001f03037819 */ /* 0x000fe200000006ff */
[----:B------:R-:W-:-:S07]  /*2f90*/  IMAD.U32 R0, RZ, RZ, UR5 ;  /* 0x00000005ff007e24 */ /* 0x000fce000f8e00ff */
.L_x_48:
[----:B-1----:R1:W2:Y:S02]  /*2fa0*/  SYNCS.PHASECHK.TRANS64.TRYWAIT P0, [R0+URZ], R3 ;  /* 0x00000003000075a7 */ /* 0x0022a400080011ff */
[----:B--2---:R-:W-:Y:S05]  /*2fb0*/  @!P0 NANOSLEEP.SYNCS 0x989680 ;  /* 0x009896800000895d */ /* 0x004fea0003900000 */
[----:B------:R-:W2:Y:S02]  /*2fc0*/  @!P0 SYNCS.PHASECHK.TRANS64 P0, [R0+URZ], R3 ;  /* 0x00000003000085a7 */ /* 0x000ea400080010ff */
[----:B--2---:R-:W-:Y:S05]  /*2fd0*/  @P0 EXIT ;  /* 0x000000000000094d */ /* 0x004fea0003800000 */
[----:B------:R-:W-:Y:S05]  /*2fe0*/  BRA `(.L_x_48) ;  /* 0xfffffffc00ec7947 */ /* 0x000fea000383ffff */
.L_x_22:
[----:B------:R-:W-:-:S04]  /*2ff0*/  UISETP.NE.AND UP1, UPT, UR48, URZ, UPT ;  /* 0x000000ff3000728c */ /* 0x000fc8000bf25270 */
[----:B------:R-:W-:-:S09]  /*3000*/  UISETP.NE.OR UP1, UPT, UR4, 0x1, UP1 ;  /* 0x000000010400788c */ /* 0x000fd20008f25670 */
[----:B------:R-:W-:Y:S05]  /*3010*/  BRA.U UP1, `(.L_x_49) ;  /* 0x0000000101b07547 */ /* 0x000fea000b800000 */
[----:B------:R-:W-:Y:S01]  /*3020*/  UMOV UR4, 0x400 ;  /* 0x0000040000047882 */ /* 0x000fe20000000000 */
[----:B------:R-:W-:Y:S01]  /*3030*/  HFMA2 R2, -RZ, RZ, 0, 5.9604644775390625e-08 ;  /* 0x00000001ff027431 */ /* 0x000fe200000001ff */
[----:B------:R-:W-:Y:S01]  /*3040*/  ULEA UR48, UR48, UR4, 0x18 ;  /* 0x0000000430307291 */ /* 0x000fe2000f8ec0ff */
[----:B------:R-:W-:Y:S01]  /*3050*/  ISETP.GE.U32.AND P0, PT, R8, 0x2, PT ;  /* 0x000000020800780c */ /* 0x000fe20003f06070 */
[----:B------:R-:W-:Y:S02]  /*3060*/  IMAD.MOV.U32 R3, RZ, RZ, RZ ;  /* 0x000000ffff037224 */ /* 0x000fe400078e00ff */
[----:B------:R-:W-:Y:S02]  /*3070*/  UIADD3 UR6, UPT, UPT, UR48, 0xd8, URZ ;  /* 0x000000d830067890 */ /* 0x000fe4000fffe0ff */
[----:B------:R-:W-:Y:S02]  /*3080*/  UIADD3 UR7, UPT, UPT, UR48, 0xd0, URZ ;  /* 0x000000d030077890 */ /* 0x000fe4000fffe0ff */
[----:B------:R-:W-:-:S12]  /*3090*/  UPRMT UR6, URZ, 0x654, UR6 ;  /* 0x00000654ff067896 */ /* 0x000fd80008000006 */
.L_x_52:
[----:B------:R-:W-:Y:S01]  /*30a0*/  SHF.L.U32 R7, R2, 0x1f, RZ ;  /* 0x0000001f02077819 */ /* 0x000fe200000006ff */
[----:B------:R-:W-:Y:S02]  /*30b0*/  IMAD.U32 R9, RZ, RZ, UR7 ;  /* 0x00000007ff097e24 */ /* 0x000fe4000f8e00ff */
[----:B------:R-:W-:Y:S01]  /*30c0*/  @!P0 IMAD.MOV.U32 R5, RZ, RZ, 0x10 ;  /* 0x00000010ff058424 */ /* 0x000fe200078e00ff */
[----:B------:R-:W2:Y:S02]  /*30d0*/  SYNCS.PHASECHK.TRANS64.TRYWAIT P1, [UR48+0xd8], R7 ;  /* 0x0000d807ff0075a7 */ /* 0x000ea40008021130 */
[----:B------:R-:W-:-:S04]  /*30e0*/  PRMT R9, R8, 0x654, R9 ;  /* 0x0000065408097816 */ /* 0x000fc80000000009 */
[----:B------:R-:W-:Y:S01]  /*30f0*/  SEL R0, R9, R0, !P0 ;  /* 0x0000000009007207 */ /* 0x000fe20004000000 */
[----:B--2---:R-:W-:Y:S06]  /*3100*/  @!P1 BRA `(.L_x_50) ;  /* 0x0000005c00d09947 */ /* 0x004fec0003800000 */
.L_x_154:
[----:B------:R-:W-:Y:S01]  /*3110*/  UIADD3 UR4, UPT, UPT, UR48, 0x110, URZ ;  /* 0x0000011030047890 */ /* 0x000fe2000fffe0ff */
[----:B------:R3:W-:Y:S01]  /*3120*/  @!P0 SYNCS.ARRIVE.TRANS64.RED RZ, [R0+URZ], R5 ;  /* 0x0000000500ff89a7 */ /* 0x0007e200080004ff */
[----:B------:R-:W-:Y:S01]  /*3130*/  UIADD3 UR5, UPT, UPT, UR48, 0xd0, URZ ;  /* 0x000000d030057890 */ /* 0x000fe2000fffe0ff */
[----:B------:R-:W-:-:S08]  /*3140*/  LOP3.LUT R2, R2, 0x1, RZ, 0x3c, !PT ;  /* 0x0000000102027812 */ /* 0x000fd000078e3cff */
[----:B------:R-:W-:Y:S06]  /*3150*/  UGETNEXTWORKID.BROADCAST [UR4], [UR5] ;  /* 0x00000000040073ca */ /* 0x000fec0008000100 */
[----:B---3--:R-:W-:-:S04]  /*3160*/  SHF.L.U32 R5, R3, 0x1f, RZ ;  /* 0x0000001f03057819 */ /* 0x008fc800000006ff */
[----:B------:R-:W3:Y:S02]  /*3170*/  SYNCS.PHASECHK.TRANS64.TRYWAIT P1, [UR48+0xd0], R5 ;  /* 0x0000d005ff0075a7 */ /* 0x000ee40008021130 */
[----:B---3--:R-:W-:Y:S05]  /*3180*/  @!P1 BRA `(.L_x_51) ;  /* 0x0000005c00c89947 */ /* 0x008fea0003800000 */
.L_x_156:
[----:B--2---:R-:W2:Y:S01]  /*3190*/  LDS.128 R4, [UR48+0x110] ;  /* 0x00011030ff047984 */ /* 0x004ea20008000c00 */
[----:B------:R-:W-:Y:S01]  /*31a0*/  LOP3.LUT R3, R3, 0x1, RZ, 0x3c, !PT ;  /* 0x0000000103037812 */ /* 0x000fe200078e3cff */
[----:B------:R-:W-:Y:S01]  /*31b0*/  @!PT LDS RZ, [RZ] ;  /* 0x00000000fffff984 */ /* 0x000fe20000000800 */
[----:B------:R-:W-:Y:S01]  /*31c0*/  @!PT LDS RZ, [RZ] ;  /* 0x00000000fffff984 */ /* 0x000fe20000000800 */
[----:B------:R-:W-:Y:S01]  /*31d0*/  @!PT LDS RZ, [RZ] ;  /* 0x00000000fffff984 */ /* 0x000fe20000000800 */
[----:B------:R-:W-:Y:S01]  /*31e0*/  @!PT LDS RZ, [RZ] ;  /* 0x00000000fffff984 */ /* 0x000fe20000000800 */
[----:B------:R3:W-:Y:S06]  /*31f0*/  MEMBAR.ALL.CTA ;  /* 0x0000000000007992 */ /* 0x0007ec0000008000 */
[----:B---3--:R-:W3:Y:S02]  /*3200*/  FENCE.VIEW.ASYNC.S ;  /* 0x00000000000073c6 */ /* 0x008ee40000000000 */
[----:B---3--:R-:W-:Y:S01]  /*3210*/  SYNCS.ARRIVE.TRANS64.RED.A1T0 RZ, [UR6], RZ ;  /* 0x000000ffffff79a7 */ /* 0x008fe20008100406 */
[----:B--2---:R-:W-:-:S13]  /*3220*/  LOP3.LUT P1, RZ, R6, 0x1, RZ, 0xc0, !PT ;  /* 0x0000000106ff7812 */ /* 0x004fda000782c0ff */
[----:B------:R-:W-:Y:S05]  /*3230*/  @P1 BRA `(.L_x_52) ;  /* 0xfffffffc00981947 */ /* 0x000fea000383ffff */
[----:B------:R-:W-:-:S04]  /*3240*/  SHF.L.U32 R0, R2, 0x1f, RZ ;  /* 0x0000001f02007819 */ /* 0x000fc800000006ff */
[----:B------:R-:W2:Y:S02]  /*3250*/  SYNCS.PHASECHK.TRANS64 P0, [UR48+0xd8], R0 ;  /* 0x0000d800ff0075a7 */ /* 0x000ea40008001030 */
[----:B-12---:R-:W-:Y:S05]  /*3260*/  @P0 EXIT ;  /* 0x000000000000094d */ /* 0x006fea0003800000 */
[----:B------:R-:W-:-:S07]  /*3270*/  MOV R0, UR48 ;  /* 0x0000003000007c02 */ /* 0x000fce0008000f00 */
.L_x_53:
[----:B-1----:R-:W-:-:S04]  /*3280*/  SHF.L.U32 R3, R2, 0x1f, RZ ;  /* 0x0000001f02037819 */ /* 0x002fc800000006ff */
[----:B------:R1:W2:Y:S03]  /*3290*/  SYNCS.PHASECHK.TRANS64.TRYWAIT P0, [R0+URZ+0xd8], R3 ;  /* 0x0000d803000075a7 */ /* 0x0002a600080011ff */
[----:B--2---:R-:W-:Y:S05]  /*32a0*/  @!P0 NANOSLEEP.SYNCS 0x989680 ;  /* 0x009896800000895d */ /* 0x004fea0003900000 */
[----:B------:R-:W2:Y:S02]  /*32b0*/  @!P0 SYNCS.PHASECHK.TRANS64 P0, [R0+URZ+0xd8], R3 ;  /* 0x0000d803000085a7 */ /* 0x000ea400080010ff */
[----:B--2---:R-:W-:Y:S05]  /*32c0*/  @P0 EXIT ;  /* 0x000000000000094d */ /* 0x004fea0003800000 */
[----:B------:R-:W-:Y:S05]  /*32d0*/  BRA `(.L_x_53) ;  /* 0xfffffffc00e87947 */ /* 0x000fea000383ffff */
.L_x_49:
[----:B------:R-:W-:Y:S05]  /*32e0*/  BRA.U UP4, `(.L_x_54) ;  /* 0x0000000d04847547 */ /* 0x000fea000b800000 */
[----:B------:R-:W-:Y:S01]  /*32f0*/  UMOV UR4, 0x40 ;  /* 0x0000004000047882 */ /* 0x000fe20000000000 */
[----:B------:R-:W-:Y:S01]  /*3300*/  NOP ;  /* 0x0000000000007918 */ /* 0x000fe20000000000 */
[----:B------:R-:W-:Y:S01]  /*3310*/  ULEA UR4, UR48, UR4, 0x18 ;  /* 0x0000000430047291 */ /* 0x000fe2000f8ec0ff */
[----:B------:R-:W-:Y:S02]  /*3320*/  UMOV UR5, 0x400 ;  /* 0x0000040000057882 */ /* 0x000fe40000000000 */
[----:B------:R-:W-:-:S06]  /*3330*/  ULEA UR48, UR48, UR5, 0x18 ;  /* 0x0000000530307291 */ /* 0x000fcc000f8ec0ff */
[----:B------:R-:W2:Y:S02]  /*3340*/  LDS.U8 R2, [UR4+0x1c] ;  /* 0x00001c04ff027984 */ /* 0x000ea40008000000 */
[----:B--2---:R-:W-:-:S13]  /*3350*/  ISETP.NE.AND P0, PT, R2, RZ, PT ;  /* 0x000000ff0200720c */ /* 0x004fda0003f05270 */
[----:B------:R-:W-:Y:S05]  /*3360*/  @P0 BRA `(.L_x_55) ;  /* 0x0000000000580947 */ /* 0x000fea0003800000 */
[----:B------:R-:W-:-:S13]  /*3370*/  ELECT P0, URZ, PT ;  /* 0x0000000000ff782f */ /* 0x000fda0003800000 */
[----:B------:R-:W-:Y:S05]  /*3380*/  @!P0 BRA `(.L_x_56) ;  /* 0x0000000000608947 */ /* 0x000fea0003800000 */
[----:B------:R-:W-:Y:S01]  /*3390*/  UMOV UR5, 0x10 ;  /* 0x0000001000057882 */ /* 0x000fe20000000000 */
[----:B------:R-:W-:Y:S01]  /*33a0*/  HFMA2 R2, -RZ, RZ, 0, 5.9604644775390625e-08 ;  /* 0x00000001ff027431 */ /* 0x000fe200000001ff */
[----:B------:R-:W-:-:S03]  /*33b0*/  MOV R3, 0xffff ;  /* 0x0000ffff00037802 */ /* 0x000fc60000000f00 */
[----:B------:R-:W-:Y:S04]  /*33c0*/  DEPBAR.LE SB2, 0x36 ;  /* 0x0000ad800000791a */ /* 0x000fe80000000000 */
[----:B------:R-:W2:Y:S02]  /*33d0*/  UTCATOMSWS.FIND_AND_SET.ALIGN UP0, UR5, UR5 ;  /* 0x00000005000575e3 */ /* 0x000ea40008000800 */
[----:B--2---:R-:W-:Y:S01]  /*33e0*/  MOV R4, UR5 ;  /* 0x0000000500047c02 */ /* 0x004fe20008000f00 */
[----:B------:R-:W-:Y:S06]  /*33f0*/  BRA.U UP0, `(.L_x_57) ;  /* 0x0000000100187547 */ /* 0x000fec000b800000 */
.L_x_58:
[----:B------:R-:W-:Y:S05]  /*3400*/  NANOSLEEP 0x64 ;  /* 0x000000640000795d */ /* 0x000fea0003800000 */
[----:B------:R-:W-:-:S05]  /*3410*/  UMOV UR5, 0x10 ;  /* 0x0000001000057882 */ /* 0x000fca0000000000 */
[----:B------:R-:W-:Y:S04]  /*3420*/  DEPBAR.LE SB2, 0x36 ;  /* 0x0000ad800000791a */ /* 0x000fe80000000000 */
[----:B------:R-:W2:Y:S02]  /*3430*/  UTCATOMSWS.FIND_AND_SET.ALIGN UP0, UR5, UR5 ;  /* 0x00000005000575e3 */ /* 0x000ea40008000800 */
[----:B--2---:R-:W-:Y:S01]  /*3440*/  MOV R4, UR5 ;  /* 0x0000000500047c02 */ /* 0x004fe20008000f00 */
[----:B------:R-:W-:Y:S05]  /*3450*/  BRA.U !UP0, `(.L_x_58) ;  /* 0xfffffffd08e87547 */ /* 0x000fea000b83ffff */
.L_x_57:
[-C--:B------:R-:W-:Y:S02]  /*3460*/  SHF.L.U32 R3, R3, R4.reuse, RZ ;  /* 0x0000000403037219 */ /* 0x080fe400000006ff */
[----:B------:R-:W-:Y:S01]  /*3470*/  SHF.L.U32 R2, R2, R4, RZ ;  /* 0x0000000402027219 */ /* 0x000fe200000006ff */
[----:B------:R-:W-:Y:S02]  /*3480*/  IMAD.SHL.U32 R4, R4, 0x20, RZ ;  /* 0x0000002004047824 */ /* 0x000fe400078e00ff */
[----:B------:R2:W-:Y:S04]  /*3490*/  ATOMS.OR RZ, [UR4+0x14], R3 ;  /* 0x00001403ffff798c */ /* 0x0005e8000b000004 */
[----:B------:R2:W-:Y:S04]  /*34a0*/  ATOMS.OR RZ, [UR4+0x18], R2 ;  /* 0x00001802ffff798c */ /* 0x0005e8000b000004 */
[----:B------:R2:W-:Y:S01]  /*34b0*/  STS [UR48+0x120], R4 ;  /* 0x00012004ff007988 */ /* 0x0005e20008000830 */
[----:B------:R-:W-:Y:S05]  /*34c0*/  BRA `(.L_x_56) ;  /* 0x0000000000107947 */ /* 0x000fea0003800000 */
.L_x_55:
[----:B------:R-:W-:-:S05]  /*34d0*/  MOV R2, 0xffffffff ;  /* 0xffffffff00027802 */ /* 0x000fca0000000f00 */
[----:B------:R2:W-:Y:S02]  /*34e0*/  STS [UR48+0x120], R2 ;  /* 0x00012002ff007988 */ /* 0x0005e40008000830 */
[----:B--2---:R-:W-:Y:S02]  /*34f0*/  MOV R2, 0x3510 ;  /* 0x0000351000027802 */ /* 0x004fe40000000f00 */
[----:B-1---5:R-:W-:Y:S05]  /*3500*/  CALL.REL.NOINC `($__internal_1_$__cuda_sm10x_tcgen05_guardrail_trap_phase_invalid_during_alloc) ;  /* 0x0000006000dc7944 */ /* 0x022fea0003c00000 */
.L_x_56:
[----:B------:R-:W-:Y:S05]  /*3510*/  WARPSYNC.ALL ;  /* 0x0000000000007948 */ /* 0x000fea0003800000 */
[----:B------:R-:W3:Y:S01]  /*3520*/  S2UR UR7, SR_CgaCtaId ;  /* 0x00000000000779c3 */ /* 0x000ee20000008800 */
[----:B------:R-:W-:Y:S01]  /*3530*/  UMOV UR4, 0x400 ;  /* 0x0000040000047882 */ /* 0x000fe20000000000 */
[----:B------:R-:W-:-:S06]  /*3540*/  NOP ;  /* 0x0000000000007918 */ /* 0x000fcc0000000000 */
[----:B------:R-:W-:Y:S06]  /*3550*/  BAR.ARV 0x6, 0xa0 ;  /* 0x0182800000007b1d */ /* 0x000fec0000002000 */
[----:B------:R-:W4:Y:S01]  /*3560*/  LDCU UR5, c[0x0][0x390] ;  /* 0x00007200ff0577ac */ /* 0x000f220008000800 */
[----:B------:R-:W-:Y:S01]  /*3570*/  LOP3.LUT R0, R0, 0xffff, RZ, 0xc0, !PT ;  /* 0x0000ffff00007812 */ /* 0x000fe200078ec0ff */
[----:B------:R-:W-:Y:S02]  /*3580*/  IMAD.MOV.U32 R11, RZ, RZ, 0x1 ;  /* 0x00000001ff0b7424 */ /* 0x000fe400078e00ff */
[----:B------:R-:W-:Y:S01]  /*3590*/  IMAD.MOV.U32 R10, RZ, RZ, RZ ;  /* 0x000000ffff0a7224 */ /* 0x000fe200078e00ff */
[----:B------:R-:W-:Y:S01]  /*35a0*/  R2UR UR10, R0 ;  /* 0x00000000000a72ca */ /* 0x000fe200000e0000 */
[----:B------:R-:W-:Y:S01]  /*35b0*/  IMAD.MOV.U32 R8, RZ, RZ, RZ ;  /* 0x000000ffff087224 */ /* 0x000fe200078e00ff */
[----:B------:R-:W-:Y:S01]  /*35c0*/  UMOV UR18, URZ ;  /* 0x000000ff00127c82 */ /* 0x000fe20008000000 */
[----:B------:R-:W-:Y:S01]  /*35d0*/  UMOV UR17, URZ ;  /* 0x000000ff00117c82 */ /* 0x000fe20008000000 */
[----:B------:R-:W-:Y:S01]  /*35e0*/  UMOV UR26, 0x0 ;  /* 0x00000000001a7882 */ /* 0x000fe20000000000 */
[----:B---3--:R-:W-:Y:S01]  /*35f0*/  ULEA UR7, UR7, UR4, 0x18 ;  /* 0x0000000407077291 */ /* 0x008fe2000f8ec0ff */
[----:B------:R-:W3:Y:S03]  /*3600*/  LDCU UR4, c[0x0][0x390] ;  /* 0x00007200ff0477ac */ /* 0x000ee60008000800 */
[----:B------:R-:W-:-:S02]  /*3610*/  UIADD3 UR12, UPT, UPT, UR7, 0x14400, URZ ;  /* 0x00014400070c7890 */ /* 0x000fc4000fffe0ff */
[----:B----4-:R-:W-:-:S03]  /*3620*/  UIADD3 UR5, UPT, UPT, UR5, 0x3f, URZ ;  /* 0x0000003f05057890 */ /* 0x010fc6000fffe0ff */
[----:B--2---:R-:W2:Y:S01]  /*3630*/  LDS R2, [UR7+0x120] ;  /* 0x00012007ff027984 */ /* 0x004ea20008000800 */
[----:B------:R-:W-:Y:S02]  /*3640*/  UIADD3 UR19, UPT, UPT, UR7, 0x4400, URZ ;  /* 0x0000440007137890 */ /* 0x000fe4000fffe0ff */
[----:B------:R-:W-:Y:S02]  /*3650*/  USHF.R.S32.HI UR6, URZ, 0x1f, UR5 ;  /* 0x0000001fff067899 */ /* 0x000fe40008011405 */
[----:B------:R-:W-:Y:S02]  /*3660*/  USHF.R.U32.HI UR12, URZ, 0x4, UR12 ;  /* 0x00000004ff0c7899 */ /* 0x000fe4000801160c */
[----:B------:R-:W-:Y:S02]  /*3670*/  ULEA.HI UR6, UR6, UR5, URZ, 0x6 ;  /* 0x0000000506067291 */ /* 0x000fe4000f8f30ff */
[----:B------:R-:W-:Y:S02]  /*3680*/  UIADD3 UR5, UPT, UPT, UR7, 0xd8, URZ ;  /* 0x000000d807057890 */ /* 0x000fe4000fffe0ff */
[----:B------:R-:W-:-:S02]  /*3690*/  USHF.R.S32.HI UR6, URZ, 0x6, UR6 ;  /* 0x00000006ff067899 */ /* 0x000fc40008011406 */
[----:B------:R-:W-:Y:S02]  /*36a0*/  USHF.R.U32.HI UR19, URZ, 0x4, UR19 ;  /* 0x00000004ff137899 */ /* 0x000fe40008011613 */
[----:B------:R-:W-:Y:S02]  /*36b0*/  UISETP.LT.AND UP0, UPT, UR6, 0x1, UPT ;  /* 0x000000010600788c */ /* 0x000fe4000bf01270 */
[----:B------:R-:W-:Y:S02]  /*36c0*/  ULOP3.LUT UR12, UR12, 0x3fff, URZ, 0xc0, !UPT ;  /* 0x00003fff0c0c7892 */ /* 0x000fe4000f8ec0ff */
[----:B------:R-:W-:Y:S01]  /*36d0*/  USEL UR11, UR6, 0x1, !UP0 ;  /* 0x00000001060b7887 */ /* 0x000fe2000c000000 */
[----:B------:R-:W-:Y:S01]  /*36e0*/  UMOV UR27, 0x4218490 ;  /* 0x04218490001b7882 */ /* 0x000fe20000000000 */
[----:B------:R-:W-:Y:S02]  /*36f0*/  UPRMT UR5, URZ, 0x654, UR5 ;  /* 0x00000654ff057896 */ /* 0x000fe40008000005 */
[----:B------:R-:W-:-:S02]  /*3700*/  ULOP3.LUT UR19, UR19, 0x3fff, URZ, 0xc0, !UPT ;  /* 0x00003fff13137892 */ /* 0x000fc4000f8ec0ff */
[----:B------:R-:W-:Y:S02]  /*3710*/  ULOP3.LUT UR12, UR12, 0x2000000, URZ, 0xfc, !UPT ;  /* 0x020000000c0c7892 */ /* 0x000fe4000f8efcff */
[----:B------:R-:W-:Y:S02]  /*3720*/  UIADD3 UR11, UPT, UPT, -UR11, URZ, URZ ;  /* 0x000000ff0b0b7290 */ /* 0x000fe4000fffe1ff */
[----:B---3--:R-:W-:Y:S01]  /*3730*/  UISETP.GE.AND UP3, UPT, UR4, 0x1, UPT ;  /* 0x000000010400788c */ /* 0x008fe2000bf66270 */
[----:B------:R-:W-:Y:S01]  /*3740*/  UMOV UR24, 0x0 ;  /* 0x0000000000187882 */ /* 0x000fe20000000000 */
[----:B------:R-:W-:Y:S01]  /*3750*/  UMOV UR25, 0x4218490 ;  /* 0x0421849000197882 */ /* 0x000fe20000000000 */
[----:B------:R-:W-:Y:S01]  /*3760*/  UMOV UR22, 0x0 ;  /* 0x0000000000167882 */ /* 0x000fe20000000000 */
[----:B------:R-:W-:Y:S01]  /*3770*/  UMOV UR23, 0x4218490 ;  /* 0x0421849000177882 */ /* 0x000fe20000000000 */
[----:B------:R-:W-:Y:S01]  /*3780*/  UMOV UR20, 0x0 ;  /* 0x0000000000147882 */ /* 0x000fe20000000000 */
[----:B------:R-:W-:Y:S01]  /*3790*/  UMOV UR21, 0x4218490 ;  /* 0x0421849000157882 */ /* 0x000fe20000000000 */
[C---:B--2---:R-:W-:Y:S01]  /*37a0*/  VIADD R5, R2.reuse, 0x80 ;  /* 0x0000008002057836 */ /* 0x044fe20000000000 */
[----:B------:R-:W-:-:S04]  /*37b0*/  LOP3.LUT R4, R2, 0xffff, RZ, 0xc0, !PT ;  /* 0x0000ffff02047812 */ /* 0x000fc800078ec0ff */
[----:B------:R-:W-:-:S05]  /*37c0*/  LOP3.LUT R5, R5, 0xffff, RZ, 0xc0, !PT ;  /* 0x0000ffff05057812 */ /* 0x000fca00078ec0ff */
[----:B------:R2:W-:Y:S02]  /*37d0*/  STL.64 [R1], R4 ;  /* 0x0000000401007387 */ /* 0x0005e40000100a00 */
.L_x_65:
[----:B--2---:R-:W-:-:S04]  /*37e0*/  SHF.L.U32 R3, R10, 0x1f, RZ ;  /* 0x0000001f0a037819 */ /* 0x004fc800000006ff */
[----:B---3--:R-:W3:Y:S02]  /*37f0*/  SYNCS.PHASECHK.TRANS64.TRYWAIT P0, [UR7+0xd0], R3 ;  /* 0x0000d003ff0075a7 */ /* 0x008ee40008001107 */
[----:B---3--:R-:W-:Y:S05]  /*3800*/  @!P0 BRA `(.L_x_59) ;  /* 0x0000005800408947 */ /* 0x008fea0003800000 */
.L_x_158:
[----:B--2---:R-:W2:Y:S01]  /*3810*/  LDS.128 R4, [UR7+0x110] ;  /* 0x00011007ff047984 */ /* 0x004ea20008000c00 */
[----:B------:R-:W-:Y:S01]  /*3820*/  ULEA UR9, UR18, UR7, 0x3 ;  /* 0x0000000712097291 */ /* 0x000fe2000f8e18ff */
[----:B---3--:R-:W-:Y:S01]  /*3830*/  SHF.L.U32 R3, R11, 0x1f, RZ ;  /* 0x0000001f0b037819 */ /* 0x008fe200000006ff */
[----:B------:R-:W-:Y:S01]  /*3840*/  @!PT LDS RZ, [RZ] ;  /* 0x00000000fffff984 */ /* 0x000fe20000000800 */
[----:B------:R-:W-:Y:S01]  /*3850*/  @!PT LDS RZ, [RZ] ;  /* 0x00000000fffff984 */ /* 0x000fe20000000800 */
[----:B------:R-:W-:Y:S01]  /*3860*/  @!PT LDS RZ, [RZ] ;  /* 0x00000000fffff984 */ /* 0x000fe20000000800 */
[----:B------:R-:W-:Y:S01]  /*3870*/  @!PT LDS RZ, [RZ] ;  /* 0x00000000fffff984 */ /* 0x000fe20000000800 */
[----:B------:R3:W-:Y:S06]  /*3880*/  MEMBAR.ALL.CTA ;  /* 0x0000000000007992 */ /* 0x0007ec0000008000 */
[----:B---3--:R-:W3:Y:S02]  /*3890*/  FENCE.VIEW.ASYNC.S ;  /* 0x00000000000073c6 */ /* 0x008ee40000000000 */
[----:B---3--:R-:W-:Y:S01]  /*38a0*/  SYNCS.ARRIVE.TRANS64.RED.A1T0 RZ, [UR5], RZ ;  /* 0x000000ffffff79a7 */ /* 0x008fe20008100405 */
[----:B------:R-:W3:Y:S02]  /*38b0*/  SYNCS.PHASECHK.TRANS64.TRYWAIT P0, [UR9+0xf0], R3 ;  /* 0x0000f003ff0075a7 */ /* 0x000ee40008001109 */
[----:B--23--:R-:W-:Y:S05]  /*38c0*/  @!P0 BRA `(.L_x_60) ;  /* 0x0000005800288947 */ /* 0x00cfea0003800000 */
.L_x_160:
[----:B------:R-:W-:Y:S05]  /*38d0*/  BRA.U !UP3, `(.L_x_61) ;  /* 0x000000010bf47547 */ /* 0x000fea000b800000 */
[----:B--2---:R-:W-:Y:S01]  /*38e0*/  IMAD.U32 R0, RZ, RZ, UR18 ;  /* 0x00000012ff007e24 */ /* 0x004fe2000f8e00ff */
[----:B------:R-:W-:-:S04]  /*38f0*/  ULEA UR4, UR17, UR7, 0x3 ;  /* 0x0000000711047291 */ /* 0x000fc8000f8e18ff */
[----:B------:R-:W-:Y:S02]  /*3900*/  LEA R3, R0, R1, 0x2 ;  /* 0x0000000100037211 */ /* 0x000fe400078e10ff */
[----:B------:R-:W-:-:S04]  /*3910*/  SHF.L.U32 R0, R8, 0x1f, RZ ;  /* 0x0000001f08007819 */ /* 0x000fc800000006ff */
[----:B------:R-:W5:Y:S01]  /*3920*/  LDL R3, [R3] ;  /* 0x0000000003037983 */ /* 0x000f620000100800 */
[----:B------:R2:W3:Y:S01]  /*3930*/  SYNCS.PHASECHK.TRANS64.TRYWAIT P2, [UR4], R0 ;  /* 0x00000000ff0075a7 */ /* 0x0004e20008041104 */
[----:B------:R-:W-:Y:S01]  /*3940*/  UPLOP3.LUT UP4, UPT, UPT, UPT, UPT, 0x40, 0x4 ;  /* 0x000000000004789c */ /* 0x000fe20003f8e870 */
[----:B------:R-:W-:Y:S01]  /*3950*/  UMOV UR16, UR11 ;  /* 0x0000000b00107c82 */ /* 0x000fe20008000000 */
[----:B------:R-:W-:Y:S01]  /*3960*/  UMOV UR15, UR6 ;  /* 0x00000006000f7c82 */ /* 0x000fe20008000000 */
[----:B------:R-:W-:-:S08]  /*3970*/  UMOV UR14, UR17 ;  /* 0x00000011000e7c82 */ /* 0x000fd00008000000 */
.L_x_64:
[----:B------:R-:W-:Y:S02]  /*3980*/  UIADD3 UR16, UPT, UPT, UR16, 0x1, URZ ;  /* 0x0000000110107890 */ /* 0x000fe4000fffe0ff */
[----:B----4-:R-:W-:Y:S02]  /*3990*/  ULEA UR8, UR14, UR7, 0x3 ;  /* 0x000000070e087291 */ /* 0x010fe4000f8e18ff */
[----:B------:R-:W-:Y:S01]  /*39a0*/  UISETP.NE.AND UP0, UPT, UR16, URZ, UPT ;  /* 0x000000ff1000728c */ /* 0x000fe2000bf05270 */
[----:B--23--:R-:W-:Y:S10]  /*39b0*/  @P2 BRA `(.L_x_62) ;  /* 0x00000000000c2947 */ /* 0x00cff40003800000 */
[----:B------:R-:W-:Y:S04]  /*39c0*/  SHF.L.U32 R9, R8, 0x1f, RZ ;  /* 0x0000001f08097819 */ /* 0x000fe800000006ff */
[----:B------:R-:W3:Y:S02]  /*39d0*/  SYNCS.PHASECHK.TRANS64.TRYWAIT P0, [UR8], R9 ;  /* 0x00000009ff0075a7 */ /* 0x000ee40008001108 */
[----:B---3--:R-:W-:Y:S05]  /*39e0*/  @!P0 BRA `(.L_x_63) ;  /* 0x0000005400f88947 */ /* 0x008fea0003800000 */
.L_x_62:
[----:B------:R-:W-:Y:S01]  /*39f0*/  UISETP.NE.AND UP1, UPT, UR15, 0x1, UPT ;  /* 0x000000010f00788c */ /* 0x000fe2000bf25270 */
[----:B------:R-:W-:Y:S01]  /*3a00*/  PLOP3.LUT P2, PT, PT, PT, PT, 0x80, 0x8 ;  /* 0x000000000008781c */ /* 0x000fe20003f4f070 */
[----:B------:R-:W-:Y:S01]  /*3a10*/  UIADD3 UR17, UPT, UPT, UR14, 0x1, URZ ;  /* 0x000000010e117890 */ /* 0x000fe2000fffe0ff */
[----:B------:R-:W-:Y:S03]  /*3a20*/  ELECT P1, URZ, PT ;  /* 0x0000000000ff782f */ /* 0x000fe60003820000 */
[----:B------:R-:W-:Y:S01]  /*3a30*/  UISETP.NE.AND UP2, UPT, UR17, 0x8, UPT ;  /* 0x000000081100788c */ /* 0x000fe2000bf45270 */
[----:B------:R-:W-:Y:S01]  /*3a40*/  PLOP3.LUT P0, PT, PT, PT, UP1, 0x80, 0x8 ;  /* 0x000000000008781c */ /* 0x000fe20003f0f018 */
[----:B------:R-:W-:Y:S02]  /*3a50*/  ULEA UR28, UR14, UR19, 0x9 ;  /* 0x000000130e1c7291 */ /* 0x000fe4000f8e48ff */
[----:B------:R-:W-:Y:S02]  /*3a60*/  USEL UR13, URZ, 0x1, UP2 ;  /* 0x00000001ff0d7887 */ /* 0x000fe40009000000 */
[----:B------:R-:W-:Y:S02]  /*3a70*/  USEL UR17, UR17, URZ, UP2 ;  /* 0x000000ff11117287 */ /* 0x000fe40009000000 */
[----:B------:R-:W-:Y:S02]  /*3a80*/  ULEA UR30, UR14, UR12, 0xa ;  /* 0x0000000c0e1e7291 */ /* 0x000fe4000f8e50ff */
[----:B------:R-:W-:Y:S01]  /*3a90*/  @UP1 ULEA UR4, UR17, UR7, 0x3 ;  /* 0x0000000711041291 */ /* 0x000fe2000f8e18ff */
[----:B------:R-:W-:Y:S01]  /*3aa0*/  LOP3.LUT R8, R8, UR13, RZ, 0x3c, !PT ;  /* 0x0000000d08087c12 */ /* 0x000fe2000f8e3cff */
[----:B------:R-:W-:Y:S02]  /*3ab0*/  UIADD3 UR38, UPT, UPT, UR28, 0x80, URZ ;  /* 0x000000801c267890 */ /* 0x000fe4000fffe0ff */
[----:B------:R-:W-:Y:S01]  /*3ac0*/  UIADD3 UR36, UPT, UPT, UR30, 0x80, URZ ;  /* 0x000000801e247890 */ /* 0x000fe2000fffe0ff */
[----:B--2---:R-:W-:Y:S01]  /*3ad0*/  @P0 SHF.L.U32 R0, R8, 0x1f, RZ ;  /* 0x0000001f08000819 */ /* 0x004fe200000006ff */
[----:B------:R-:W-:Y:S02]  /*3ae0*/  UIADD3 UR34, UPT, UPT, UR28, 0x100, URZ ;  /* 0x000001001c227890 */ /* 0x000fe4000fffe0ff */
[----:B------:R-:W-:Y:S01]  /*3af0*/  UIADD3 UR32, UPT, UPT, UR30, 0x100, URZ ;  /* 0x000001001e207890 */ /* 0x000fe2000fffe0ff */
[----:B------:R4:W2:Y:S01]  /*3b00*/  @P0 SYNCS.PHASECHK.TRANS64.TRYWAIT P2, [UR4], R0 ;  /* 0x00000000ff0005a7 */ /* 0x0008a20008041104 */
[----:B------:R-:W-:Y:S02]  /*3b10*/  ELECT P0, URZ, PT ;  /* 0x0000000000ff782f */ /* 0x000fe40003800000 */
[C---:B-----5:R-:W-:Y:S01]  /*3b20*/  @P1 R2UR.BROADCAST UR4, R3.reuse ;  /* 0x00000000030412ca */ /* 0x060fe200008e0000 */
[----:B------:R-:W-:Y:S10]  /*3b30*/  UIADD3 UR8, UPT, UPT, UR8, 0x40, URZ ;  /* 0x0000004008087890 */ /* 0x000ff4000fffe0ff */
[C---:B------:R-:W-:Y:S02]  /*3b40*/  @P0 R2UR.BROADCAST UR13, R3.reuse ;  /* 0x00000000030d02ca */ /* 0x040fe400008e0000 */
[----:B------:R-:W-:Y:S01]  /*3b50*/  ELECT P0, URZ, PT ;  /* 0x0000000000ff782f */ /* 0x000fe20003800000 */
[----:B------:R-:W-:Y:S01]  /*3b60*/  UIADD3 UR15, UPT, UPT, UR15, -0x1, URZ ;  /* 0xffffffff0f0f7890 */ /* 0x000fe2000fffe0ff */
[----:B------:R-:W-:Y:S01]  /*3b70*/  UMOV UR29, 0x40004040 ;  /* 0x40004040001d7882 */ /* 0x000fe20000000000 */
[----:B------:R-:W-:Y:S01]  /*3b80*/  UMOV UR31, 0x40004040 ;  /* 0x40004040001f7882 */ /* 0x000fe20000000000 */
[----:B------:R-:W-:Y:S01]  /*3b90*/  UMOV UR39, 0x40004040 ;  /* 0x4000404000277882 */ /* 0x000fe20000000000 */
[----:B------:R-:W-:Y:S01]  /*3ba0*/  UMOV UR37, 0x40004040 ;  /* 0x4000404000257882 */ /* 0x000fe20000000000 */
[----:B------:R-:W-:Y:S01]  /*3bb0*/  UMOV UR35, 0x40004040 ;  /* 0x4000404000237882 */ /* 0x000fe20000000000 */
[----:B------:R-:W-:Y:S01]  /*3bc0*/  UMOV UR33, 0x40004040 ;  /* 0x4000404000217882 */ /* 0x000fe20000000000 */
[----:B------:R3:W-:Y:S01]  /*3bd0*/  UTCHMMA gdesc[UR28], gdesc[UR30], tmem[UR4], tmem[UR26], idesc[UR27], UP4 ;  /* 0x00ff1a1e1c0075ea */ /* 0x0007e2000a000004 */
[----:B------:R-:W-:Y:S02]  /*3be0*/  UPLOP3.LUT UP4, UPT, UPT, UPT, UPT, 0x80, 0x8 ;  /* 0x000000000008789c */ /* 0x000fe40003f8f070 */
[----:B------:R1:W-:Y:S01]  /*3bf0*/  UTCHMMA gdesc[UR38], gdesc[UR36], tmem[UR13], tmem[UR24], idesc[UR25], UPT ;  /* 0x00ff1824260075ea */ /* 0x0003e2000b80000d */
[----:B------:R-:W-:Y:S01]  /*3c00*/  UMOV UR14, UR17 ;  /* 0x00000011000e7c82 */ /* 0x000fe20008000000 */
[----:B---3--:R-:W-:Y:S01]  /*3c10*/  UIADD3 UR28, UPT, UPT, UR28, 0x180, URZ ;  /* 0x000001801c1c7890 */ /* 0x008fe2000fffe0ff */
[C---:B------:R-:W-:Y:S02]  /*3c20*/  @P0 R2UR.BROADCAST UR4, R3.reuse ;  /* 0x00000000030402ca */ /* 0x040fe400008e0000 */
[----:B------:R-:W-:Y:S11]  /*3c30*/  ELECT P0, URZ, PT ;  /* 0x0000000000ff782f */ /* 0x000ff60003800000 */
[----:B------:R-:W-:Y:S02]  /*3c40*/  @!UPT UIADD3 URZ, UPT, UPT, URZ, URZ, URZ ;  /* 0x000000fffffff290 */ /* 0x000fe4000fffe0ff */
[----:B-1----:R-:W-:Y:S01]  /*3c50*/  @P0 R2UR.BROADCAST UR13, R3 ;  /* 0x00000000030d02ca */ /* 0x002fe200008e0000 */
[----:B------:R-:W-:Y:S01]  /*3c60*/  UIADD3 UR30, UPT, UPT, UR30, 0x180, URZ ;  /* 0x000001801e1e7890 */ /* 0x000fe2000fffe0ff */
[----:B------:R4:W-:Y:S11]  /*3c70*/  UTCHMMA gdesc[UR34], gdesc[UR32], tmem[UR4], tmem[UR22], idesc[UR23], UPT ;  /* 0x00ff1620220075ea */ /* 0x0009f6000b800004 */
[----:B------:R4:W-:Y:S01]  /*3c80*/  UTCHMMA gdesc[UR28], gdesc[UR30], tmem[UR13], tmem[UR20], idesc[UR21], UPT ;  /* 0x00ff141e1c0075ea */ /* 0x0009e2000b80000d */
[----:B------:R4:W-:Y:S01]  /*3c90*/  UTCBAR.MULTICAST [UR8], URZ, UR10 ;  /* 0x000000ff080073e9 */ /* 0x0009e2000800080a */
[----:B------:R-:W-:Y:S05]  /*3ca0*/  BRA.U UP0, `(.L_x_64) ;  /* 0xfffffffd00347547 */ /* 0x000fea000b83ffff */
.L_x_61:
[----:B------:R-:W-:Y:S01]  /*3cb0*/  UIADD3 UR18, UPT, UPT, UR18, 0x1, URZ ;  /* 0x0000000112127890 */ /* 0x000fe2000fffe0ff */
[----:B------:R-:W-:Y:S01]  /*3cc0*/  LOP3.LUT P0, RZ, R6, 0x1, RZ, 0xc0, !PT ;  /* 0x0000000106ff7812 */ /* 0x000fe2000780c0ff */
[----:B------:R-:W-:Y:S01]  /*3cd0*/  UIADD3 UR9, UPT, UPT, UR9, 0xe0, URZ ;  /* 0x000000e009097890 */ /* 0x000fe2000fffe0ff */
[----:B------:R-:W-:Y:S01]  /*3ce0*/  LOP3.LUT R10, R10, 0x1, RZ, 0x3c, !PT ;  /* 0x000000010a0a7812 */ /* 0x000fe200078e3cff */
[----:B------:R-:W-:-:S04]  /*3cf0*/  UISETP.NE.AND UP0, UPT, UR18, 0x2, UPT ;  /* 0x000000021200788c */ /* 0x000fc8000bf05270 */
[----:B----4-:R-:W-:Y:S02]  /*3d00*/  USEL UR4, URZ, 0x1, UP0 ;  /* 0x00000001ff047887 */ /* 0x010fe40008000000 */
[----:B------:R-:W-:Y:S01]  /*3d10*/  USEL UR18, UR18, URZ, UP0 ;  /* 0x000000ff12127287 */ /* 0x000fe20008000000 */
[----:B------:R3:W-:Y:S03]  /*3d20*/  UTCBAR [UR9], URZ ;  /* 0x000000ff090073e9 */ /* 0x0007e600080000ff */
[----:B------:R-:W-:Y:S01]  /*3d30*/  LOP3.LUT R11, R11, UR4, RZ, 0x3c, !PT ;  /* 0x000000040b0b7c12 */ /* 0x000fe2000f8e3cff */
[----:B------:R-:W-:Y:S07]  /*3d40*/  @P0 BRA `(.L_x_65) ;  /* 0xfffffff800a40947 */ /* 0x000fee000383ffff */
[----:B------:R-:W4:Y:S01]  /*3d50*/  S2UR UR4, SR_CgaCtaId ;  /* 0x00000000000479c3 */ /* 0x000f220000008800 */
[----:B------:R-:W-:Y:S01]  /*3d60*/  ELECT P0, URZ, PT ;  /* 0x0000000000ff782f */ /* 0x000fe20003800000 */
[----:B--2---:R-:W-:Y:S01]  /*3d70*/  IMAD.MOV.U32 R0, RZ, RZ, 0x1 ;  /* 0x00000001ff007424 */ /* 0x004fe200078e00ff */
[----:B------:R-:W-:Y:S01]  /*3d80*/  UIADD3 UR7, UPT, UPT, UR7, 0xf0, URZ ;  /* 0x000000f007077890 */ /* 0x000fe2000fffe0ff */
[----:B------:R-:W-:Y:S01]  /*3d90*/  SHF.L.U32 R3, R11, 0x1f, RZ ;  /* 0x0000001f0b037819 */ /* 0x000fe200000006ff */
[----:B------:R-:W-:-:S03]  /*3da0*/  UMOV UR5, 0x40 ;  /* 0x0000004000057882 */ /* 0x000fc60000000000 */
[----:B------:R-:W-:Y:S01]  /*3db0*/  UVIRTCOUNT.DEALLOC.SMPOOL 0x80 ;  /* 0x000000800000784c */ /* 0x000fe20000000000 */
[----:B----4-:R-:W-:Y:S02]  /*3dc0*/  ULEA UR4, UR4, UR5, 0x18 ;  /* 0x0000000504047291 */ /* 0x010fe4000f8ec0ff */
[----:B------:R-:W-:-:S07]  /*3dd0*/  ULEA UR5, UR18, UR7, 0x3 ;  /* 0x0000000712057291 */ /* 0x000fce000f8e18ff */
[----:B------:R2:W-:Y:S02]  /*3de0*/  @P0 STS.U8 [UR4+0x1c], R0 ;  /* 0x00001c00ff000988 */ /* 0x0005e40008000004 */
[----:B------:R-:W4:Y:S02]  /*3df0*/  SYNCS.PHASECHK.TRANS64.TRYWAIT P0, [UR5], R3 ;  /* 0x00000003ff0075a7 */ /* 0x000f240008001105 */
[----:B--2-4-:R-:W-:Y:S05]  /*3e00*/  @!P0 BRA `(.L_x_66) ;  /* 0x0000005400088947 */ /* 0x014fea0003800000 */
.L_x_163:
[----:B------:R-:W-:-:S04]  /*3e10*/  UIADD3 UR6, UPT, UPT, UR18, 0x1, URZ ;  /* 0x0000000112067890 */ /* 0x000fc8000fffe0ff */
[----:B------:R-:W-:-:S04]  /*3e20*/  UISETP.NE.AND UP0, UPT, UR6, 0x2, UPT ;  /* 0x000000020600788c */ /* 0x000fc8000bf05270 */
[----:B------:R-:W-:Y:S02]  /*3e30*/  USEL UR5, URZ, 0x1, UP0 ;  /* 0x00000001ff057887 */ /* 0x000fe40008000000 */
[----:B------:R-:W-:-:S04]  /*3e40*/  USEL UR6, UR6, URZ, UP0 ;  /* 0x000000ff06067287 */ /* 0x000fc80008000000 */
[----:B------:R-:W-:Y:S01]  /*3e50*/  ULEA UR6, UR6, UR7, 0x3 ;  /* 0x0000000706067291 */ /* 0x000fe2000f8e18ff */
[----:B--2---:R-:W-:-:S04]  /*3e60*/  LOP3.LUT R3, R11, UR5, RZ, 0x3c, !PT ;  /* 0x000000050b037c12 */ /* 0x004fc8000f8e3cff */
[----:B------:R-:W-:-:S04]  /*3e70*/  SHF.L.U32 R3, R3, 0x1f, RZ ;  /* 0x0000001f03037819 */ /* 0x000fc800000006ff */
[----:B------:R-:W2:Y:S02]  /*3e80*/  SYNCS.PHASECHK.TRANS64.TRYWAIT P0, [UR6], R3 ;  /* 0x00000003ff0075a7 */ /* 0x000ea40008001106 */
[----:B--2---:R-:W-:Y:S05]  /*3e90*/  @!P0 BRA `(.L_x_67) ;  /* 0x0000005000fc8947 */ /* 0x004fea0003800000 */
.L_x_165:
[----:B------:R-:W-:Y:S01]  /*3ea0*/  NOP ;  /* 0x0000000000007918 */ /* 0x000fe20000000000 */
[----:B--2---:R-:W2:Y:S01]  /*3eb0*/  LDS R0, [UR4+0x14] ;  /* 0x00001404ff007984 */ /* 0x004ea20008000800 */
[----:B------:R-:W-:Y:S01]  /*3ec0*/  LOP3.LUT R2, R2, 0xffff, RZ, 0xc0, !PT ;  /* 0x0000ffff02027812 */ /* 0x000fe200078ec0ff */
[----:B------:R-:W-:Y:S02]  /*3ed0*/  IMAD.MOV.U32 R3, RZ, RZ, 0xffff ;  /* 0x0000ffffff037424 */ /* 0x000fe400078e00ff */
[----:B------:R-:W-:Y:S01]  /*3ee0*/  IMAD.MOV.U32 R5, RZ, RZ, 0x1 ;  /* 0x00000001ff057424 */ /* 0x000fe200078e00ff */
[----:B------:R-:W-:-:S04]  /*3ef0*/  SHF.R.U32.HI R2, RZ, 0x5, R2 ;  /* 0x00000005ff027819 */ /* 0x000fc80000011602 */
[-C--:B------:R-:W-:Y:S02]  /*3f00*/  SHF.L.U32 R3, R3, R2.reuse, RZ ;  /* 0x0000000203037219 */ /* 0x080fe400000006ff */
[----:B------:R-:W-:Y:S02]  /*3f10*/  SHF.L.U32 R5, R5, R2, RZ ;  /* 0x0000000205057219 */ /* 0x000fe400000006ff */
[----:B--2---:R-:W-:-:S04]  /*3f20*/  LOP3.LUT R0, R0, R3, RZ, 0xc0, !PT ;  /* 0x0000000300007212 */ /* 0x004fc800078ec0ff */
[----:B------:R-:W-:-:S13]  /*3f30*/  ISETP.NE.AND P0, PT, R0, R3, PT ;  /* 0x000000030000720c */ /* 0x000fda0003f05270 */
[----:B------:R-:W-:Y:S05]  /*3f40*/  @P0 BRA `(.L_x_68) ;  /* 0x00000000005c0947 */ /* 0x000fea0003800000 */
[----:B------:R-:W2:Y:S02]  /*3f50*/  LDS R0, [UR4+0x18] ;  /* 0x00001804ff007984 */ /* 0x000ea40008000800 */
[----:B--2---:R-:W-:-:S04]  /*3f60*/  LOP3.LUT R0, R0, R5, RZ, 0xc0, !PT ;  /* 0x0000000500007212 */ /* 0x004fc800078ec0ff */
[----:B------:R-:W-:-:S13]  /*3f70*/  ISETP.NE.AND P0, PT, R0, R5, PT ;  /* 0x000000050000720c */ /* 0x000fda0003f05270 */
[----:B------:R-:W-:Y:S05]  /*3f80*/  @P0 BRA `(.L_x_69) ;  /* 0x0000000000400947 */ /* 0x000fea0003800000 */
[----:B------:R-:W-:Y:S01]  /*3f90*/  R2UR UR8, R3 ;  /* 0x00000000030872ca */ /* 0x000fe200000e0000 */
[----:B------:R-:W2:Y:S01]  /*3fa0*/  S2R R2, SR_LANEID ;  /* 0x0000000000027919 */ /* 0x000ea20000000000 */
[----:B------:R-:W-:Y:S01]  /*3fb0*/  LOP3.LUT R5, RZ, R5, RZ, 0x33, !PT ;  /* 0x00000005ff057212 */ /* 0x000fe200078e33ff */
[----:B------:R-:W-:Y:S02]  /*3fc0*/  VOTEU.ANY UR7, UPT, PT ;  /* 0x0000000000077886 */ /* 0x000fe400038e0100 */
[----:B------:R-:W-:Y:S01]  /*3fd0*/  UFLO.U32 UR7, UR7 ;  /* 0x00000007000772bd */ /* 0x000fe200080e0000 */
[----:B------:R-:W4:Y:S07]  /*3fe0*/  REDUX UR5, R5 ;  /* 0x00000000050573c4 */ /* 0x000f2e0000000000 */
[----:B------:R-:W-:-:S06]  /*3ff0*/  ULOP3.LUT UR8, URZ, UR8, URZ, 0x33, !UPT ;  /* 0x00000008ff087292 */ /* 0x000fcc000f8e33ff */
[----:B------:R-:W-:-:S04]  /*4000*/  IMAD.U32 R0, RZ, RZ, UR8 ;  /* 0x00000008ff007e24 */ /* 0x000fc8000f8e00ff */
[----:B------:R-:W1:Y:S02]  /*4010*/  REDUX UR6, R0 ;  /* 0x00000000000673c4 */ /* 0x000e640000000000 */
[----:B------:R1:W-:Y:S01]  /*4020*/  UTCATOMSWS.AND URZ, UR8 ;  /* 0x0000000800ff79e3 */ /* 0x0003e20008000000 */
[----:B--2---:R-:W-:Y:S01]  /*4030*/  ISETP.EQ.U32.AND P0, PT, R2, UR7, PT ;  /* 0x0000000702007c0c */ /* 0x004fe2000bf02070 */
[----:B----4-:R-:W-:Y:S02]  /*4040*/  IMAD.U32 R2, RZ, RZ, UR5 ;  /* 0x00000005ff027e24 */ /* 0x010fe4000f8e00ff */
[----:B-1----:R-:W-:-:S10]  /*4050*/  IMAD.U32 R3, RZ, RZ, UR6 ;  /* 0x00000006ff037e24 */ /* 0x002fd4000f8e00ff */
[----:B------:R1:W-:Y:S04]  /*4060*/  @P0 ATOMS.AND RZ, [UR4+0x14], R3 ;  /* 0x00001403ffff098c */ /* 0x0003e8000a800004 */
[----:B------:R1:W-:Y:S01]  /*4070*/  @P0 ATOMS.AND RZ, [UR4+0x18], R2 ;  /* 0x00001802ffff098c */ /* 0x0003e2000a800004 */
[----:B------:R-:W-:Y:S05]  /*4080*/  BRA `(.L_x_70) ;  /* 0x0000000000147947 */ /* 0x000fea0003800000 */
.L_x_69:
[----:B------:R-:W-:Y:S02]  /*4090*/  MOV R2, 0x40b0 ;  /* 0x000040b000027802 */ /* 0x000fe40000000f00 */
[----:B-1-3-5:R-:W-:Y:S05]  /*40a0*/  CALL.REL.NOINC `($__internal_0_$__cuda_sm10x_tcgen05_guardrail_trap_col_being_dealloced_not_returned_by_alloc) ;  /* 0x0000005400e87944 */ /* 0x02afea0003c00000 */
[----:B------:R-:W-:Y:S05]  /*40b0*/  BRA `(.L_x_70) ;  /* 0x0000000000087947 */ /* 0x000fea0003800000 */
.L_x_68:
[----:B------:R-:W-:Y:S02]  /*40c0*/  MOV R2, 0x40e0 ;  /* 0x000040e000027802 */ /* 0x000fe40000000f00 */
[----:B-1-3-5:R-:W-:Y:S05]  /*40d0*/  CALL.REL.NOINC `($__internal_2_$__cuda_sm10x_tcgen05_guardrail_trap_unallocated_columns_being_dealloced) ;  /* 0x0000005400f47944 */ /* 0x02afea0003c00000 */
.L_x_70:
[----:B------:R-:W-:Y:S01]  /*40e0*/  NOP ;  /* 0x0000000000007918 */ /* 0x000fe20000000000 */
[----:B---3--:R-:W-:Y:S05]  /*40f0*/  EXIT ;  /* 0x000000000000794d */ /* 0x008fea0003800000 */
.L_x_54:
[----:B------:R-:W2:Y:S01]  /*4100*/  LDC R3, c[0x0][0x384] ;  /* 0x0000e100ff037b82 */ /* 0x000ea20000000800 */
[----:B------:R-:W-:Y:S01]  /*4110*/  UISETP.NE.OR UP6, UPT, UR4, 0x3, !UP6 ;  /* 0x000000030400788c */ /* 0x000fe2000f7c5670 */
[----:B--2---:R-:W-:-:S08]  /*4120*/  IADD3 R3, PT, PT, R3, 0x7f, RZ ;  /* 0x0000007f03037810 */ /* 0x004fd00007ffe0ff */
[----:B------:R-:W-:Y:S05]  /*4130*/  BRA.U UP6, `(.L_x_71) ;  /* 0x00000015060c7547 */ /* 0x000fea000b800000 */
[----:B------:R-:W2:Y:S01]  /*4140*/  LDC R20, c[0x0][0x388] ;  /* 0x0000e200ff147b82 */ /* 0x000ea20000000800 */
[----:B------:R-:W3:Y:S01]  /*4150*/  LDCU.64 UR6, c[0x0][0x888] ;  /* 0x00011100ff0677ac */ /* 0x000ee20008000a00 */
[----:B------:R-:W-:Y:S01]  /*4160*/  SHF.R.S32.HI R32, RZ, 0x1f, R3 ;  /* 0x0000001fff207819 */ /* 0x000fe20000011403 */
[----:B------:R-:W-:Y:S01]  /*4170*/  IMAD.MOV.U32 R27, RZ, RZ, 0x1 ;  /* 0x00000001ff1b7424 */ /* 0x000fe200078e00ff */
[----:B------:R-:W4:Y:S02]  /*4180*/  LDCU.64 UR4, c[0x0][0x890] ;  /* 0x00011200ff0477ac */ /* 0x000f240008000a00 */
[----:B------:R-:W-:Y:S01]  /*4190*/  LEA.HI R32, R32, R3, RZ, 0x7 ;  /* 0x0000000320207211 */ /* 0x000fe200078f38ff */
[----:B------:R-:W-:Y:S01]  /*41a0*/  IMAD.MOV.U32 R25, RZ, RZ, RZ ;  /* 0x000000ffff197224 */ /* 0x000fe200078e00ff */
[----:B------:R-:W1:Y:S01]  /*41b0*/  LDC R0, c[0x0][0xb30] ;  /* 0x0002cc00ff007b82 */ /* 0x000e620000000800 */
[----:B------:R-:W-:Y:S01]  /*41c0*/  UMOV UR15, 0x400 ;  /* 0x00000400000f7882 */ /* 0x000fe20000000000 */
[----:B------:R-:W-:Y:S01]  /*41d0*/  IMAD.MOV.U32 R24, RZ, RZ, 0x1000 ;  /* 0x00001000ff187424 */ /* 0x000fe200078e00ff */
[----:B------:R-:W-:Y:S01]  /*41e0*/  ULEA UR15, UR48, UR15, 0x18 ;  /* 0x0000000f300f7291 */ /* 0x000fe2000f8ec0ff */
[----:B------:R-:W-:Y:S01]  /*41f0*/  SHF.R.S32.HI R32, RZ, 0x7, R32 ;  /* 0x00000007ff207819 */ /* 0x000fe20000011420 */
[----:B------:R-:W-:-:S02]  /*4200*/  USEL UR22, URZ, 0x1, UP5 ;  /* 0x00000001ff167887 */ /* 0x000fc4000a800000 */
[----:B------:R-:W-:Y:S01]  /*4210*/  UIADD3 UR23, UPT, UPT, UR15, 0x98, URZ ;  /* 0x000000980f177890 */ /* 0x000fe2000fffe0ff */
[----:B------:R-:W1:Y:S01]  /*4220*/  LDC R23, c[0x0][0x370] ;  /* 0x0000dc00ff177b82 */ /* 0x000e620000000800 */
[----:B------:R-:W-:Y:S02]  /*4230*/  UIADD3 UR33, UPT, UPT, UR15, 0x80, URZ ;  /* 0x000000800f217890 */ /* 0x000fe4000fffe0ff */
[----:B---3--:R-:W-:Y:S02]  /*4240*/  UISETP.NE.U32.AND UP2, UPT, UR6, URZ, UPT ;  /* 0x000000ff0600728c */ /* 0x008fe4000bf45070 */
[----:B------:R-:W-:Y:S02]  /*4250*/  UIADD3 UR25, UPT, UPT, UR15, 0x88, URZ ;  /* 0x000000880f197890 */ /* 0x000fe4000fffe0ff */
[----:B------:R-:W-:Y:S01]  /*4260*/  UISETP.NE.AND.EX UP2, UPT, UR7, URZ, UPT, UP2 ;  /* 0x000000ff0700728c */ /* 0x000fe2000bf45320 */
[----:B------:R-:W3:Y:S01]  /*4270*/  LDC R2, c[0x0][0xb0c] ;  /* 0x0002c300ff027b82 */ /* 0x000ee20000000800 */
[C---:B--2---:R-:W-:Y:S01]  /*4280*/  R2UR UR7, R20.reuse ;  /* 0x00000000140772ca */ /* 0x044fe200000e0000 */
[----:B----4-:R-:W-:Y:S01]  /*4290*/  UISETP.NE.U32.AND UP3, UPT, UR4, URZ, UPT ;  /* 0x000000ff0400728c */ /* 0x010fe2000bf65070 */
[----:B------:R-:W-:Y:S01]  /*42a0*/  R2UR UR6, R20 ;  /* 0x00000000140672ca */ /* 0x000fe200000e0000 */
[----:B------:R-:W-:-:S02]  /*42b0*/  UIADD3 UR14, UPT, UPT, UR15, 0xd8, URZ ;  /* 0x000000d80f0e7890 */ /* 0x000fc4000fffe0ff */
[----:B------:R-:W-:Y:S02]  /*42c0*/  UIADD3 UR17, UPT, UPT, UR15, 0x90, URZ ;  /* 0x000000900f117890 */ /* 0x000fe4000fffe0ff */
[----:B------:R-:W2:Y:S01]  /*42d0*/  LDC R18, c[0x0][0xb20] ;  /* 0x0002c800ff127b82 */ /* 0x000ea20000000800 */
[----:B-1----:R-:W-:Y:S01]  /*42e0*/  ISETP.NE.AND P1, PT, R0, 0x1, PT ;  /* 0x000000010000780c */ /* 0x002fe20003f25270 */
[----:B------:R-:W-:Y:S02]  /*42f0*/  UPRMT UR23, UR48, 0x654, UR23 ;  /* 0x0000065430177896 */ /* 0x000fe40008000017 */
[----:B------:R-:W-:Y:S02]  /*4300*/  UPRMT UR31, UR48, 0x654, UR33 ;  /* 0x00000654301f7896 */ /* 0x000fe40008000021 */
[----:B------:R-:W-:Y:S02]  /*4310*/  UPRMT UR30, UR48, 0x654, UR25 ;  /* 0x00000654301e7896 */ /* 0x000fe40008000019 */
[----:B------:R-:W1:Y:S01]  /*4320*/  LDC.64 R36, c[0x0][0x348] ;  /* 0x0000d200ff247b82 */ /* 0x000e620000000a00 */
[----:B------:R-:W-:-:S02]  /*4330*/  UPLOP3.LUT UP1, UPT, UPT, UPT, UPT, 0x40, 0x4 ;  /* 0x000000000004789c */ /* 0x000fc40003f2e870 */
[----:B------:R-:W-:Y:S02]  /*4340*/  UPRMT UR14, URZ, 0x654, UR14 ;  /* 0x00000654ff0e7896 */ /* 0x000fe4000800000e */
[----:B------:R-:W-:Y:S02]  /*4350*/  UPRMT UR48, UR48, 0x654, UR17 ;  /* 0x0000065430307896 */ /* 0x000fe40008000011 */
[----:B------:R-:W-:Y:S01]  /*4360*/  UISETP.NE.AND.EX UP3, UPT, UR5, URZ, UPT, UP3 ;  /* 0x000000ff0500728c */ /* 0x000fe2000bf65330 */
[----:B------:R-:W4:Y:S08]  /*4370*/  LDC.64 R16, c[0x0][0xb10] ;  /* 0x0002c400ff107b82 */ /* 0x000f300000000a00 */
[----:B------:R-:W1:Y:S08]  /*4380*/  LDC.64 R6, c[0x0][0xb18] ;  /* 0x0002c600ff067b82 */ /* 0x000e700000000a00 */
[----:B------:R-:W1:Y:S08]  /*4390*/  LDC.64 R4, c[0x0][0xb28] ;  /* 0x0002ca00ff047b82 */ /* 0x000e700000000a00 */
[----:B---3--:R-:W1:Y:S02]  /*43a0*/  LDC R22, c[0x0][0x374] ;  /* 0x0000dd00ff167b82 */ /* 0x008e640000000800 */
.L_x_82:
[----:B------:R-:W-:Y:S02]  /*43b0*/  IABS R14, R32 ;  /* 0x00000020000e7213 */ /* 0x000fe40000000000 */
[----:B------:R-:W-:Y:S02]  /*43c0*/  SHF.L.U32 R0, R25, 0x1f, RZ ;  /* 0x0000001f19007819 */ /* 0x000fe400000006ff */
[----:B---3--:R-:W3:Y:S01]  /*43d0*/  I2F.RP R9, R14 ;  /* 0x0000000e00097306 */ /* 0x008ee20000209400 */
[----:B------:R-:W-:Y:S01]  /*43e0*/  IABS R10, R20 ;  /* 0x00000014000a7213 */ /* 0x000fe20000000000 */
[----:B------:R-:W2:Y:S01]  /*43f0*/  SYNCS.PHASECHK.TRANS64.TRYWAIT P2, [UR15+0xd0], R0 ;  /* 0x0000d000ff0075a7 */ /* 0x000ea2000804110f */
[----:B------:R-:W-:Y:S02]  /*4400*/  IABS R12, R32 ;  /* 0x00000020000c7213 */ /* 0x000fe40000000000 */
[----:B------:R-:W-:Y:S05]  /*4410*/  ISETP.NE.AND P3, PT, R32, RZ, PT ;  /* 0x000000ff2000720c */ /* 0x000fea0003f65270 */
[----:B------:R-:W4:Y:S01]  /*4420*/  I2F.RP R11, R10 ;  /* 0x0000000a000b7306 */ /* 0x000f220000209400 */
[----:B------:R-:W-:Y:S09]  /*4430*/  IMAD.MOV R12, RZ, RZ, -R12 ;  /* 0x000000ffff0c7224 */ /* 0x000ff200078e0a0c */
[----:B---3--:R-:W3:Y:S10]  /*4440*/  MUFU.RCP R3, R9 ;  /* 0x0000000900037308 */ /* 0x008ef40000001000 */
[----:B----4-:R-:W4:Y:S01]  /*4450*/  MUFU.RCP R11, R11 ;  /* 0x0000000b000b7308 */ /* 0x010f220000001000 */
[----:B---3--:R-:W-:Y:S09]  /*4460*/  VIADD R30, R3, 0xffffffe ;  /* 0x0ffffffe031e7836 */ /* 0x008ff20000000000 */
[----:B------:R-:W3:Y:S01]  /*4470*/  F2I.FTZ.U32.TRUNC.NTZ R31, R30 ;  /* 0x0000001e001f7305 */ /* 0x000ee2000021f000 */
[----:B----4-:R-:W-:Y:S09]  /*4480*/  VIADD R9, R11, 0xffffffe ;  /* 0x0ffffffe0b097836 */ /* 0x010ff20000000000 */
[----:B------:R-:W4:Y:S01]  /*4490*/  F2I.FTZ.U32.TRUNC.NTZ R9, R9 ;  /* 0x0000000900097305 */ /* 0x000f22000021f000 */
[--C-:B---3--:R-:W-:Y:S02]  /*44a0*/  IMAD.MOV R3, RZ, RZ, -R31.reuse ;  /* 0x000000ffff037224 */ /* 0x108fe400078e0a1f */
[----:B------:R-:W-:Y:S02]  /*44b0*/  IMAD.MOV.U32 R30, RZ, RZ, RZ ;  /* 0x000000ffff1e7224 */ /* 0x000fe400078e00ff */
[----:B------:R-:W-:Y:S01]  /*44c0*/  IMAD R28, R3, R14, RZ ;  /* 0x0000000e031c7224 */ /* 0x000fe200078e02ff */
[----:B------:R-:W-:Y:S03]  /*44d0*/  IABS R3, R19 ;  /* 0x0000001300037213 */ /* 0x000fe60000000000 */
[----:B------:R-:W-:Y:S06]  /*44e0*/  IMAD.HI.U32 R28, R31, R28, R30 ;  /* 0x0000001c1f1c7227 */ /* 0x000fec00078e001e */
[----:B-----5:R-:W-:Y:S04]  /*44f0*/  IMAD.HI.U32 R33, R28, R3, RZ ;  /* 0x000000031c217227 */ /* 0x020fe800078e00ff */
[----:B------:R-:W-:Y:S05]  /*4500*/  IMAD R3, R33, R12, R3 ;  /* 0x0000000c21037224 */ /* 0x000fea00078e0203 */
[----:B------:R-:W-:Y:S11]  /*4510*/  ISETP.GT.U32.AND P0, PT, R14, R3, PT ;  /* 0x000000030e00720c */ /* 0x000ff60003f04070 */
[----:B------:R-:W-:Y:S02]  /*4520*/  @!UPT UIADD3 URZ, UPT, UPT, URZ, URZ, URZ ;  /* 0x000000fffffff290 */ /* 0x000fe4000fffe0ff */
[-C--:B------:R-:W-:Y:S01]  /*4530*/  @!P0 IADD3 R3, PT, PT, R3, -R14.reuse, RZ ;  /* 0x8000000e03038210 */ /* 0x080fe20007ffe0ff */
[----:B------:R-:W-:Y:S03]  /*4540*/  @!P0 VIADD R33, R33, 0x1 ;  /* 0x0000000121218836 */ /* 0x000fe60000000000 */
[----:B------:R-:W-:Y:S02]  /*4550*/  ISETP.GE.U32.AND P4, PT, R3, R14, PT ;  /* 0x0000000e0300720c */ /* 0x000fe40003f86070 */
[----:B------:R-:W-:Y:S04]  /*4560*/  LOP3.LUT R3, R19, R32, RZ, 0x3c, !PT ;  /* 0x0000002013037212 */ /* 0x000fe800078e3cff */
[----:B------:R-:W-:Y:S07]  /*4570*/  ISETP.GE.AND P0, PT, R3, RZ, PT ;  /* 0x000000ff0300720c */ /* 0x000fee0003f06270 */
[----:B------:R-:W-:Y:S01]  /*4580*/  @P4 IADD3 R33, PT, PT, R33, 0x1, RZ ;  /* 0x0000000121214810 */ /* 0x000fe20007ffe0ff */
[----:B--2-4-:R-:W-:Y:S06]  /*4590*/  @!P2 BRA `(.L_x_72) ;  /* 0x0000004c0054a947 */ /* 0x014fec0003800000 */
.L_x_167:
[----:B------:R-:W-:Y:S01]  /*45a0*/  MOV R15, R9 ;  /* 0x00000009000f7202 */ /* 0x000fe20000000f00 */
[----:B------:R-:W3:Y:S01]  /*45b0*/  LDS.128 R28, [UR15+0x110] ;  /* 0x0001100fff1c7984 */ /* 0x000ee20008000c00 */
[----:B--2---:R-:W-:Y:S02]  /*45c0*/  IMAD.MOV R0, RZ, RZ, -R9 ;  /* 0x000000ffff007224 */ /* 0x004fe400078e0a09 */
[----:B------:R-:W-:Y:S01]  /*45d0*/  @!P0 IMAD.MOV R33, RZ, RZ, -R33 ;  /* 0x000000ffff218224 */ /* 0x000fe200078e0a21 */
[----:B------:R-:W-:Y:S01]  /*45e0*/  @!P3 LOP3.LUT R33, RZ, R32, RZ, 0x33, !PT ;  /* 0x00000020ff21b212 */ /* 0x000fe200078e33ff */
[----:B------:R-:W-:Y:S01]  /*45f0*/  IMAD R38, R0, R10, RZ ;  /* 0x0000000a00267224 */ /* 0x000fe200078e02ff */
[----:B------:R-:W-:Y:S01]  /*4600*/  ISETP.GE.AND P0, PT, R26, 0x1, PT ;  /* 0x000000011a00780c */ /* 0x000fe20003f06270 */
[----:B------:R-:W-:Y:S01]  /*4610*/  IMAD.MOV.U32 R14, RZ, RZ, RZ ;  /* 0x000000ffff0e7224 */ /* 0x000fe200078e00ff */
[----:B------:R-:W-:Y:S01]  /*4620*/  IABS R3, R33 ;  /* 0x0000002100037213 */ /* 0x000fe20000000000 */
[----:B------:R-:W-:Y:S01]  /*4630*/  @!PT LDS RZ, [RZ] ;  /* 0x00000000fffff984 */ /* 0x000fe20000000800 */
[----:B------:R-:W-:Y:S01]  /*4640*/  @!PT LDS RZ, [RZ] ;  /* 0x00000000fffff984 */ /* 0x000fe20000000800 */
[----:B------:R-:W-:Y:S01]  /*4650*/  @!PT LDS RZ, [RZ] ;  /* 0x00000000fffff984 */ /* 0x000fe20000000800 */
[----:B------:R-:W-:Y:S01]  /*4660*/  @!PT LDS RZ, [RZ] ;  /* 0x00000000fffff984 */ /* 0x000fe20000000800 */
[----:B------:R2:W-:Y:S06]  /*4670*/  MEMBAR.ALL.CTA ;  /* 0x0000000000007992 */ /* 0x0005ec0000008000 */
[----:B--2---:R-:W2:Y:S01]  /*4680*/  FENCE.VIEW.ASYNC.S ;  /* 0x00000000000073c6 */ /* 0x004ea20000000000 */
[----:B------:R-:W-:Y:S01]  /*4690*/  LOP3.LUT R34, R33, R20, RZ, 0x3c, !PT ;  /* 0x0000001421227212 */ /* 0x000fe200078e3cff */
[----:B------:R-:W-:Y:S06]  /*46a0*/  IMAD.HI.U32 R38, R9, R38, R14 ;  /* 0x0000002609267227 */ /* 0x000fec00078e000e */
[----:B------:R-:W-:Y:S04]  /*46b0*/  IMAD.HI.U32 R38, R38, R3, RZ ;  /* 0x0000000326267227 */ /* 0x000fe800078e00ff */
[----:B------:R-:W-:Y:S04]  /*46c0*/  IMAD.MOV R0, RZ, RZ, -R38 ;  /* 0x000000ffff007224 */ /* 0x000fe800078e0a26 */
[C---:B------:R-:W-:Y:S05]  /*46d0*/  IMAD R3, R10.reuse, R0, R3 ;  /* 0x000000000a037224 */ /* 0x040fea00078e0203 */
[----:B------:R-:W-:Y:S01]  /*46e0*/  ISETP.GT.U32.AND P4, PT, R10, R3, PT ;  /* 0x000000030a00720c */ /* 0x000fe20003f84070 */
[----:B--2---:R-:W-:Y:S01]  /*46f0*/  SYNCS.ARRIVE.TRANS64.RED.A1T0 RZ, [UR14], RZ ;  /* 0x000000ffffff79a7 */ /* 0x004fe2000810040e */
[----:B---3--:R-:W-:Y:S11]  /*4700*/  LOP3.LUT P3, RZ, R30, 0x1, RZ, 0xc0, !PT ;  /* 0x000000011eff7812 */ /* 0x008ff6000786c0ff */
[-C--:B------:R-:W-:Y:S04]  /*4710*/  @!P4 IADD3 R3, PT, PT, R3, -R10.reuse, RZ ;  /* 0x8000000a0303c210 */ /* 0x080fe80007ffe0ff */
[----:B------:R-:W-:Y:S02]  /*4720*/  ISETP.GE.U32.AND P5, PT, R3, R10, PT ;  /* 0x0000000a0300720c */ /* 0x000fe40003fa6070 */
[----:B------:R-:W-:Y:S02]  /*4730*/  @P3 MOV R13, R28 ;  /* 0x0000001c000d3202 */ /* 0x000fe40000000f00 */
[----:B------:R-:W-:Y:S01]  /*4740*/  @P3 LOP3.LUT R8, R29, 0xffff, RZ, 0xc0, !PT ;  /* 0x0000ffff1d083812 */ /* 0x000fe200078ec0ff */
[----:B------:R-:W-:Y:S08]  /*4750*/  @!P0 BRA `(.L_x_73) ;  /* 0x0000000000a48947 */ /* 0x000ff00003800000 */
[----:B-1----:R-:W-:Y:S01]  /*4760*/  IMAD.HI.U32 R39, R22, R7, RZ ;  /* 0x0000000716277227 */ /* 0x002fe200078e00ff */
[----:B------:R-:W-:Y:S02]  /*4770*/  ISETP.NE.AND P0, PT, R6, 0x1, PT ;  /* 0x000000010600780c */ /* 0x000fe40003f05270 */
[----:B------:R-:W-:Y:S01]  /*4780*/  ISETP.NE.AND P2, PT, R26, 0x1, PT ;  /* 0x000000011a00780c */ /* 0x000fe20003f45270 */
[----:B------:R-:W-:Y:S01]  /*4790*/  IMAD.HI.U32 R40, R23, R16, RZ ;  /* 0x0000001017287227 */ /* 0x000fe200078e00ff */
[----:B------:R-:W-:Y:S02]  /*47a0*/  SHF.R.U32.HI R39, RZ, R18, R39 ;  /* 0x00000012ff277219 */ /* 0x000fe40000011627 */
[----:B------:R-:W-:Y:S01]  /*47b0*/  ISETP.NE.AND P6, PT, R2, 0x1, PT ;  /* 0x000000010200780c */ /* 0x000fe20003fc5270 */
[----:B------:R-:W-:Y:S01]  /*47c0*/  IMAD.HI.U32 R42, R13, R16, RZ ;  /* 0x000000100d2a7227 */ /* 0x000fe200078e00ff */
[----:B------:R-:W-:Y:S02]  /*47d0*/  SHF.R.U32.HI R40, RZ, R17, R40 ;  /* 0x00000011ff287219 */ /* 0x000fe40000011628 */
[----:B------:R-:W-:Y:S01]  /*47e0*/  SEL R3, R22, R39, !P0 ;  /* 0x0000002716037207 */ /* 0x000fe20004000000 */
[C---:B------:R-:W-:Y:S01]  /*47f0*/  IMAD.HI.U32 R39, R8.reuse, R7, RZ ;  /* 0x0000000708277227 */ /* 0x040fe200078e00ff */
[----:B------:R-:W-:Y:S02]  /*4800*/  SEL R11, R23, R40, !P6 ;  /* 0x00000028170b7207 */ /* 0x000fe40007000000 */
[----:B------:R-:W-:Y:S01]  /*4810*/  SHF.R.U32.HI R42, RZ, R17, R42 ;  /* 0x00000011ff2a7219 */ /* 0x000fe2000001162a */
[----:B------:R-:W-:Y:S01]  /*4820*/  IMAD.HI.U32 R44, R3, R4, RZ ;  /* 0x00000004032c7227 */ /* 0x000fe200078e00ff */
[----:B------:R-:W-:Y:S03]  /*4830*/  SHF.R.U32.HI R39, RZ, R18, R39 ;  /* 0x00000012ff277219 */ /* 0x000fe60000011627 */
[----:B------:R-:W-:Y:S01]  /*4840*/  IMAD.HI.U32 R40, R11, R4, RZ ;  /* 0x000000040b287227 */ /* 0x000fe200078e00ff */
[----:B------:R-:W-:Y:S02]  /*4850*/  @P2 SHF.R.U32.HI R3, RZ, R5, R44 ;  /* 0x00000005ff032219 */ /* 0x000fe4000001162c */
[----:B------:R-:W-:Y:S02]  /*4860*/  SEL R9, R8, R39, !P0 ;  /* 0x0000002708097207 */ /* 0x000fe40004000000 */
[----:B------:R-:W-:Y:S01]  /*4870*/  @P2 SHF.R.U32.HI R11, RZ, R5, R40 ;  /* 0x00000005ff0b2219 */ /* 0x000fe20000011628 */
[C---:B------:R-:W-:Y:S01]  /*4880*/  IMAD R10, R26.reuse, R3, RZ ;  /* 0x000000031a0a7224 */ /* 0x040fe200078e02ff */
[----:B------:R-:W-:Y:S01]  /*4890*/  SEL R3, R13, R42, !P6 ;  /* 0x0000002a0d037207 */ /* 0x000fe20007000000 */
[C---:B------:R-:W-:Y:S03]  /*48a0*/  IMAD.HI.U32 R14, R9.reuse, R4, RZ ;  /* 0x00000004090e7227 */ /* 0x040fe600078e00ff */
[----:B------:R-:W-:Y:S01]  /*48b0*/  ISETP.GE.AND P0, PT, R9, R10, PT ;  /* 0x0000000a0900720c */ /* 0x000fe20003f06270 */
[C---:B------:R-:W-:Y:S01]  /*48c0*/  IMAD R12, R26.reuse, R11, RZ ;  /* 0x0000000b1a0c7224 */ /* 0x040fe200078e02ff */
[-C--:B------:R-:W-:Y:S04]  /*48d0*/  SHF.R.U32.HI R14, RZ, R5.reuse, R14 ;  /* 0x00000005ff0e7219 */ /* 0x080fe8000001160e */
[----:B------:R-:W-:Y:S02]  /*48e0*/  ISETP.GE.OR P0, PT, R3, R12, P0 ;  /* 0x0000000c0300720c */ /* 0x000fe40000706670 */
[----:B------:R-:W-:Y:S05]  /*48f0*/  SEL R15, R9, R14, !P2 ;  /* 0x0000000e090f7207 */ /* 0x000fea0005000000 */
[----:B------:R-:W-:Y:S04]  /*4900*/  IMAD.MOV R14, RZ, RZ, -R15 ;  /* 0x000000ffff0e7224 */ /* 0x000fe800078e0a0f */
[----:B------:R-:W-:Y:S02]  /*4910*/  IMAD R14, R26, R14, R9 ;  /* 0x0000000e1a0e7224 */ /* 0x000fe400078e0209 */
[C---:B------:R-:W-:Y:S05]  /*4920*/  @!P0 IMAD.HI.U32 R10, R3.reuse, R4, RZ ;  /* 0x00000004030a8227 */ /* 0x040fea00078e00ff */
[----:B------:R-:W-:Y:S04]  /*4930*/  @!P0 SHF.R.U32.HI R10, RZ, R5, R10 ;  /* 0x00000005ff0a8219 */ /* 0x000fe8000001160a */
[----:B------:R-:W-:Y:S01]  /*4940*/  @!P0 SEL R0, R3, R10, !P2 ;  /* 0x0000000a03008207 */ /* 0x000fe20005000000 */
[----:B------:R-:W-:Y:S03]  /*4950*/  IMAD.MOV R10, RZ, RZ, -R3 ;  /* 0x000000ffff0a7224 */ /* 0x000fe600078e0a03 */
[----:B------:R-:W-:Y:S01]  /*4960*/  @!P0 IADD3 R15, PT, PT, R15, -R0, RZ ;  /* 0x800000000f0f8210 */ /* 0x000fe20007ffe0ff */
[----:B------:R-:W-:Y:S01]  /*4970*/  @!P0 IMAD R0, R11, R14, R0 ;  /* 0x0000000e0b008224 */ /* 0x000fe200078e0200 */
[----:B------:R-:W-:Y:S01]  /*4980*/  IADD3 R11, PT, PT, -R9, RZ, RZ ;  /* 0x000000ff090b7210 */ /* 0x000fe20007ffe1ff */
[----:B------:R-:W-:Y:S02]  /*4990*/  IMAD R13, R2, R10, R13 ;  /* 0x0000000a020d7224 */ /* 0x000fe400078e020d */
[----:B------:R-:W-:Y:S02]  /*49a0*/  @!P0 IMAD R9, R15, R26, R3 ;  /* 0x0000001a0f098224 */ /* 0x000fe400078e0203 */
[----:B------:R-:W-:Y:S02]  /*49b0*/  @!P0 IMAD.MOV.U32 R3, RZ, RZ, R0 ;  /* 0x000000ffff038224 */ /* 0x000fe400078e0000 */
[----:B------:R-:W-:Y:S02]  /*49c0*/  IMAD R8, R6, R11, R8 ;  /* 0x0000000b06087224 */ /* 0x000fe400078e0208 */
[----:B------:R-:W-:Y:S02]  /*49d0*/  IMAD R13, R3, R2, R13 ;  /* 0x00000002030d7224 */ /* 0x000fe400078e020d */
[----:B------:R-:W-:Y:S02]  /*49e0*/  IMAD R8, R9, R6, R8 ;  /* 0x0000000609087224 */ /* 0x000fe400078e0208 */
.L_x_73:
[----:B------:R-:W-:Y:S05]  /*49f0*/  BRA.U UP1, `(.L_x_74) ;  /* 0x0000000101107547 */ /* 0x000fea000b800000 */
[----:B------:R-:W-:Y:S04]  /*4a00*/  MOV R0, UR22 ;  /* 0x0000001600007c02 */ /* 0x000fe80008000f00 */
[----:B------:R-:W-:Y:S04]  /*4a10*/  SHF.L.U32 R3, R0, 0x1f, RZ ;  /* 0x0000001f00037819 */ /* 0x000fe800000006ff */
[----:B------:R-:W2:Y:S02]  /*4a20*/  SYNCS.PHASECHK.TRANS64.TRYWAIT P0, [UR15+0xc8], R3 ;  /* 0x0000c803ff0075a7 */ /* 0x000ea4000800110f */
[----:B--2---:R-:W-:Y:S05]  /*4a30*/  @!P0 BRA `(.L_x_75) ;  /* 0x0000004800448947 */ /* 0x004fea0003800000 */
.L_x_74:
[----:B------:R-:W-:Y:S01]  /*4a40*/  R2UR UR8, R34 ;  /* 0x00000000220872ca */ /* 0x000fe200000e0000 */
[----:B------:R-:W-:Y:S01]  /*4a50*/  @!P4 VIADD R38, R38, 0x1 ;  /* 0x000000012626c836 */ /* 0x000fe20000000000 */
[----:B------:R-:W-:Y:S01]  /*4a60*/  ISETP.NE.AND P0, PT, R20, RZ, PT ;  /* 0x000000ff1400720c */ /* 0x000fe20003f05270 */
[----:B--2---:R-:W-:Y:S01]  /*4a70*/  IMAD.MOV R0, RZ, RZ, -R33 ;  /* 0x000000ffff007224 */ /* 0x004fe200078e0a21 */
[----:B------:R-:W-:Y:S01]  /*4a80*/  R2UR UR35, R21 ;  /* 0x00000000152372ca */ /* 0x000fe200000e0000 */
[----:B------:R-:W-:Y:S01]  /*4a90*/  @P5 VIADD R38, R38, 0x1 ;  /* 0x0000000126265836 */ /* 0x000fe20000000000 */
[----:B------:R-:W-:Y:S01]  /*4aa0*/  R2UR UR36, R33 ;  /* 0x00000000212472ca */ /* 0x000fe200000e0000 */
[----:B------:R-:W-:Y:S01]  /*4ab0*/  IMAD R19, R32, R0, R19 ;  /* 0x0000000020137224 */ /* 0x000fe200078e0213 */
[----:B------:R-:W-:Y:S02]  /*4ac0*/  ISETP.NE.U32.AND P2, PT, RZ, UR4, PT ;  /* 0x00000004ff007c0c */ /* 0x000fe4000bf45070 */
[----:B------:R-:W-:Y:S02]  /*4ad0*/  R2UR UR37, R38 ;  /* 0x00000000262572ca */ /* 0x000fe400000e0000 */
[----:B------:R-:W-:Y:S01]  /*4ae0*/  R2UR UR34, R19 ;  /* 0x00000000132272ca */ /* 0x000fe200000e0000 */
[----:B------:R-:W-:Y:S01]  /*4af0*/  UISETP.GE.AND UP4, UPT, UR8, URZ, UPT ;  /* 0x000000ff0800728c */ /* 0x000fe2000bf86270 */
[----:B------:R-:W-:Y:S01]  /*4b00*/  ISETP.NE.AND.EX P2, PT, RZ, UR5, PT, P2 ;  /* 0x00000005ff007c0c */ /* 0x000fe2000bf45320 */
[----:B------:R-:W-:Y:S01]  /*4b10*/  VOTEU.ALL UP1, P0 ;  /* 0x0000000000ff7886 */ /* 0x000fe20000020000 */
[----:B------:R-:W-:Y:S01]  /*4b20*/  SHF.L.U32 R12, R27, 0x1f, RZ ;  /* 0x0000001f1b0c7819 */ /* 0x000fe200000006ff */
[----:B------:R-:W-:Y:S07]  /*4b30*/  USHF.L.U32 UR35, UR35, 0x6, URZ ;  /* 0x0000000623237899 */ /* 0x000fee00080006ff */
[----:B------:R-:W-:Y:S02]  /*4b40*/  @!UP4 UIADD3 UR37, UPT, UPT, -UR37, URZ, URZ ;  /* 0x000000ff2525c290 */ /* 0x000fe4000fffe1ff */
[----:B------:R-:W-:Y:S02]  /*4b50*/  @!UP1 ULOP3.LUT UR37, URZ, UR7, URZ, 0x33, !UPT ;  /* 0x00000007ff259292 */ /* 0x000fe4000f8e33ff */
[----:B------:R-:W-:Y:S04]  /*4b60*/  USHF.L.U32 UR34, UR34, 0x7, URZ ;  /* 0x0000000722227899 */ /* 0x000fe800080006ff */
[----:B------:R-:W-:Y:S05]  /*4b70*/  IMAD R0, RZ, RZ, -UR37 ;  /* 0x80000025ff007e24 */ /* 0x000fea000f8e02ff */
[----:B------:R-:W-:Y:S11]  /*4b80*/  R2UR UR8, R0 ;  /* 0x00000000000872ca */ /* 0x000ff600000e0000 */
[----:B------:R-:W-:Y:S02]  /*4b90*/  @!UPT UIADD3 URZ, UPT, UPT, URZ, URZ, URZ ;  /* 0x000000fffffff290 */ /* 0x000fe4000fffe0ff */
[----:B------:R-:W-:Y:S01]  /*4ba0*/  UIMAD UR36, UR6, UR8, UR36 ;  /* 0x00000008062472a4 */ /* 0x000fe2000f8e0224 */
[----:B------:R-:W-:Y:S11]  /*4bb0*/  BRA.U !UP3, `(.L_x_76) ;  /* 0x000000010b347547 */ /* 0x000ff6000b800000 */
[----:B------:R-:W-:Y:S01]  /*4bc0*/  UPLOP3.LUT UP0, UPT, UPT, UPT, UP2, 0x80, 0x8 ;  /* 0x000000000008789c */ /* 0x000fe20003f0f020 */
[----:B------:R-:W-:Y:S02]  /*4bd0*/  HFMA2 R0, -RZ, RZ, 0, 5.9604644775390625e-08 ;  /* 0x00000001ff007431 */ /* 0x000fe400000001ff */
[----:B------:R-:W-:Y:S03]  /*4be0*/  IMAD.MOV.U32 R59, RZ, RZ, 0x1 ;  /* 0x00000001ff3b7424 */ /* 0x000fe600078e00ff */
[----:B------:R-:W-:Y:S05]  /*4bf0*/  PLOP3.LUT P0, PT, PT, PT, UP0, 0x80, 0x8 ;  /* 0x000000000008781c */ /* 0x000fea0003f0f008 */
[----:B------:R-:W2:Y:S01]  /*4c00*/  @UP0 LDCU.64 UR10, c[0x0][0x888] ;  /* 0x00011100ff0a07ac */ /* 0x000ea20008000a00 */
[----:B------:R-:W-:Y:S07]  /*4c10*/  @UP0 UIMAD UR8, UR45, UR4, URZ ;  /* 0x000000042d0802a4 */ /* 0x000fee000f8e02ff */
[----:B------:R-:W-:Y:S01]  /*4c20*/  @!P0 PRMT R59, R0, 0x7610, R59 ;  /* 0x00007610003b8816 */ /* 0x000fe2000000003b */
[----:B--2---:R-:W-:Y:S03]  /*4c30*/  @UP0 UIMAD.WIDE UR10, UR8, 0x4, UR10 ;  /* 0x00000004080a08a5 */ /* 0x004fe6000f8e020a */
[----:B------:R-:W2:Y:S03]  /*4c40*/  @!UP0 LDCU UR8, c[0x0][0x880] ;  /* 0x00011000ff0887ac */ /* 0x000ea60008000800 */
[----:B------:R-:W-:Y:S01]  /*4c50*/  IMAD.U32 R10, RZ, RZ, UR10 ;  /* 0x0000000aff0a7e24 */ /* 0x000fe2000f8e00ff */
[----:B------:R-:W-:Y:S05]  /*4c60*/  MOV R11, UR11 ;  /* 0x0000000b000b7c02 */ /* 0x000fea0008000f00 */
[----:B------:R3:W5:Y:S02]  /*4c70*/  @P0 LDG.E R35, desc[UR46][R10.64] ;  /* 0x0000002e0a230981 */ /* 0x000764000c1e1900 */
[----:B--23--:R-:W-:Y:S07]  /*4c80*/  @!P0 IMAD.U32 R35, RZ, RZ, UR8 ;  /* 0x00000008ff238e24 */ /* 0x00cfee000f8e00ff */
.L_x_76:
[----:B-----5:R-:W-:Y:S01]  /*4c90*/  @!P2 FSETP.EQ.AND P0, PT, R35, RZ, PT ;  /* 0x000000ff2300a20b */ /* 0x020fe20003f02000 */
[----:B------:R-:W-:Y:S01]  /*4ca0*/  @!UPT UIADD3 URZ, UPT, UPT, URZ, URZ, URZ ;  /* 0x000000fffffff290 */ /* 0x000fe2000fffe0ff */
[----:B------:R-:W-:Y:S11]  /*4cb0*/  @!P2 BRA `(.L_x_77) ;  /* 0x000000000014a947 */ /* 0x000ff60003800000 */
[----:B------:R-:W-:Y:S02]  /*4cc0*/  LOP3.LUT P2, RZ, R59, 0xff, RZ, 0xc0, !PT ;  /* 0x000000ff3bff7812 */ /* 0x000fe4000784c0ff */
[----:B------:R-:W-:Y:S04]  /*4cd0*/  PLOP3.LUT P0, PT, PT, PT, UP0, 0x80, 0x8 ;  /* 0x000000000008781c */ /* 0x000fe80003f0f008 */
[----:B------:R-:W-:Y:S07]  /*4ce0*/  PLOP3.LUT P0, PT, P0, PT, PT, 0x8, 0x80 ;  /* 0x000000000080781c */ /* 0x000fee000070e170 */
[----:B------:R-:W-:Y:S11]  /*4cf0*/  @P2 FSETP.EQ.AND P0, PT, R35, RZ, PT ;  /* 0x000000ff2300220b */ /* 0x000ff60003f02000 */
[----:B------:R-:W-:Y:S02]  /*4d00*/  @!UPT UIADD3 URZ, UPT, UPT, URZ, URZ, URZ ;  /* 0x000000fffffff290 */ /* 0x000fe4000fffe0ff */
.L_x_77:
[----:B------:R-:W2:Y:S01]  /*4d10*/  SYNCS.PHASECHK.TRANS64.TRYWAIT P2, [UR15+0xa0], R12 ;  /* 0x0000a00cff0075a7 */ /* 0x000ea2000804110f */
[----:B------:R-:W-:Y:S04]  /*4d20*/  ELECT P4, URZ, PT ;  /* 0x0000000000ff782f */ /* 0x000fe80003880000 */
[----:B------:R-:W-:Y:S11]  /*4d30*/  PLOP3.LUT P4, PT, P0, P4, PT, 0xf2, 0x2f ;  /* 0x00000000002f781c */ /* 0x000ff60000789e72 */
[----:B------:R-:W-:Y:S02]  /*4d40*/  @!UPT UIADD3 URZ, UPT, UPT, URZ, URZ, URZ ;  /* 0x000000fffffff290 */ /* 0x000fe4000fffe0ff */
[----:B-1----:R-:W-:Y:S05]  /*4d50*/  @!P4 IADD3 R9, P0, PT, R36, 0x580, RZ ;  /* 0x000005802409c810 */ /* 0x002fea0007f1e0ff */
[----:B------:R-:W-:Y:S01]  /*4d60*/  @!P4 IMAD.X R0, RZ, RZ, R37, P0 ;  /* 0x000000ffff00c224 */ /* 0x000fe200000e0625 */
[----:B--2---:R-:W-:Y:S07]  /*4d70*/  @!P2 BRA `(.L_x_78) ;  /* 0x00000044008ca947 */ /* 0x004fee0003800000 */
.L_x_170:
[----:B------:R-:W-:Y:S01]  /*4d80*/  @!P4 R2UR UR8, R0 ;  /* 0x000000000008c2ca */ /* 0x000fe200000e0000 */
[----:B------:R-:W-:Y:S01]  /*4d90*/  VOTEU.ALL UP1, P4 ;  /* 0x0000000000ff7886 */ /* 0x000fe20002020000 */
[----:B------:R-:W-:Y:S01]  /*4da0*/  @!P4 R2UR UR9, R9 ;  /* 0x000000000909c2ca */ /* 0x000fe200000e0000 */
[----:B------:R-:W-:Y:S01]  /*4db0*/  @!P4 IMAD.MOV.U32 R0, RZ, RZ, 0x1000 ;  /* 0x00001000ff00c424 */ /* 0x000fe200078e00ff */
[----:B------:R-:W-:Y:S01]  /*4dc0*/  UMOV UR10, 0x0 ;  /* 0x00000000000a7882 */ /* 0x000fe20000000000 */
[----:B------:R-:W-:Y:S01]  /*4dd0*/  UMOV UR11, 0x10000000 ;  /* 0x10000000000b7882 */ /* 0x000fe20000000000 */
[----:B------:R-:W-:Y:S01]  /*4de0*/  @!UP1 UIADD3 UR32, UPT, UPT, UR15, 0x200, URZ ;  /* 0x000002000f209890 */ /* 0x000fe2000fffe0ff */
[----:B------:R-:W-:Y:S01]  /*4df0*/  @!P4 IADD3 R9, P0, PT, R36, 0x580, RZ ;  /* 0x000005802409c810 */ /* 0x000fe20007f1e0ff */
[----:B------:R-:W-:Y:S05]  /*4e00*/  VOTEU.ALL UP1, P4 ;  /* 0x0000000000ff7886 */ /* 0x000fea0002020000 */
[----:B------:R-:W-:Y:S02]  /*4e10*/  IMAD.U32 R11, RZ, RZ, UR8 ;  /* 0x00000008ff0b7e24 */ /* 0x000fe4000f8e00ff */
[----:B------:R-:W-:Y:S03]  /*4e20*/  IMAD.U32 R10, RZ, RZ, UR9 ;  /* 0x00000009ff0a7e24 */ /* 0x000fe6000f8e00ff */
[----:B------:R-:W-:Y:S02]  /*4e30*/  @!P4 R2UR UR13, R11 ;  /* 0x000000000b0dc2ca */ /* 0x000fe400000e0000 */
[----:B------:R-:W-:Y:S11]  /*4e40*/  @!P4 R2UR UR12, R10 ;  /* 0x000000000a0cc2ca */ /* 0x000ff600000e0000 */
[----:B------:R-:W-:Y:S02]  /*4e50*/  @!UPT UIADD3 URZ, UPT, UPT, URZ, URZ, URZ ;  /* 0x000000fffffff290 */ /* 0x000fe4000fffe0ff */
[----:B------:R2:W-:Y:S01]  /*4e60*/  @!UP1 UTMALDG.4D [UR32], [UR12], desc[UR10] ;  /* 0x00000a200c0095b4 */ /* 0x0005e20008019000 */
[----:B------:R3:W-:Y:S01]  /*4e70*/  @!P4 SYNCS.ARRIVE.TRANS64.RED.A0TR RZ, [UR15+0x80], R0 ;  /* 0x00008000ffffc9a7 */ /* 0x0007e2000830040f */
[----:B------:R-:W-:Y:S01]  /*4e80*/  SYNCS.ARRIVE.TRANS64.RED.A1T0 RZ, [UR31], RZ ;  /* 0x000000ffffff79a7 */ /* 0x000fe2000810041f */
[----:B---3--:R-:W-:Y:S01]  /*4e90*/  @!P4 IMAD.X R0, RZ, RZ, R37, P0 ;  /* 0x000000ffff00c224 */ /* 0x008fe200000e0625 */
[----:B------:R-:W3:Y:S02]  /*4ea0*/  SYNCS.PHASECHK.TRANS64.TRYWAIT P2, [UR15+0xa8], R12 ;  /* 0x0000a80cff0075a7 */ /* 0x000ee4000804110f */
[----:B--23--:R-:W-:Y:S05]  /*4eb0*/  @!P2 BRA `(.L_x_79) ;  /* 0x000000440054a947 */ /* 0x00cfea0003800000 */
.L_x_172:
[----:B------:R-:W-:Y:S01]  /*4ec0*/  @!P4 R2UR UR9, R9 ;  /* 0x000000000909c2ca */ /* 0x000fe200000e0000 */
[----:B------:R-:W-:Y:S01]  /*4ed0*/  VOTEU.ALL UP1, P4 ;  /* 0x0000000000ff7886 */ /* 0x000fe20002020000 */
[----:B------:R-:W-:Y:S01]  /*4ee0*/  @!P4 R2UR UR8, R0 ;  /* 0x000000000008c2ca */ /* 0x000fe200000e0000 */
[----:B------:R-:W-:Y:S01]  /*4ef0*/  @!P4 IMAD.MOV.U32 R0, RZ, RZ, 0x1000 ;  /* 0x00001000ff00c424 */ /* 0x000fe200078e00ff */
[----:B------:R-:W-:Y:S01]  /*4f00*/  UMOV UR27, UR35 ;  /* 0x00000023001b7c82 */ /* 0x000fe20008000000 */
[----:B------:R-:W-:Y:S01]  /*4f10*/  UMOV UR28, UR36 ;  /* 0x00000024001c7c82 */ /* 0x000fe20008000000 */
[----:B------:R-:W-:Y:S01]  /*4f20*/  @!UP1 UIADD3 UR26, UPT, UPT, UR34, 0x20, URZ ;  /* 0x00000020221a9890 */ /* 0x000fe2000fffe0ff */
[----:B------:R-:W-:Y:S01]  /*4f30*/  @!P4 IADD3 R21, P0, PT, R36, 0x580, RZ ;  /* 0x000005802415c810 */ /* 0x000fe20007f1e0ff */
[----:B------:R-:W-:Y:S01]  /*4f40*/  @!UP1 UIADD3 UR24, UPT, UPT, UR15, 0x1200, URZ ;  /* 0x000012000f189890 */ /* 0x000fe2000fffe0ff */
[----:B------:R-:W-:Y:S01]  /*4f50*/  VOTEU.ALL UP1, P4 ;  /* 0x0000000000ff7886 */ /* 0x000fe20002020000 */
[----:B------:R-:W-:Y:S02]  /*4f60*/  UMOV UR29, UR37 ;  /* 0x00000025001d7c82 */ /* 0x000fe40008000000 */
[----:B------:R-:W-:Y:S02]  /*4f70*/  @!P4 IMAD.X R19, RZ, RZ, R37, P0 ;  /* 0x000000ffff13c224 */ /* 0x000fe400000e0625 */
[----:B------:R-:W-:Y:S01]  /*4f80*/  IMAD.U32 R10, RZ, RZ, UR9 ;  /* 0x00000009ff0a7e24 */ /* 0x000fe2000f8e00ff */
[----:B------:R-:W-:Y:S01]  /*4f90*/  UMOV UR9, 0x10000000 ;  /* 0x1000000000097882 */ /* 0x000fe20000000000 */
[----:B------:R-:W-:Y:S01]  /*4fa0*/  IMAD.U32 R11, RZ, RZ, UR8 ;  /* 0x00000008ff0b7e24 */ /* 0x000fe2000f8e00ff */
[----:B------:R-:W-:Y:S02]  /*4fb0*/  UMOV UR8, 0x0 ;  /* 0x0000000000087882 */ /* 0x000fe40000000000 */
[----:B------:R-:W-:Y:S02]  /*4fc0*/  @!P4 R2UR UR10, R10 ;  /* 0x000000000a0ac2ca */ /* 0x000fe400000e0000 */
[----:B------:R-:W-:Y:S11]  /*4fd0*/  @!P4 R2UR UR11, R11 ;  /* 0x000000000b0bc2ca */ /* 0x000ff600000e0000 */
[----:B------:R-:W-:Y:S02]  /*4fe0*/  @!UPT UIADD3 URZ, UPT, UPT, URZ, URZ, URZ ;  /* 0x000000fffffff290 */ /* 0x000fe4000fffe0ff */
[----:B------:R2:W-:Y:S01]  /*4ff0*/  @!UP1 UTMALDG.4D [UR24], [UR10], desc[UR8] ;  /* 0x000008180a0095b4 */ /* 0x0005e20008019000 */
[----:B------:R2:W-:Y:S01]  /*5000*/  @!P4 SYNCS.ARRIVE.TRANS64.RED.A0TR RZ, [UR15+0x88], R0 ;  /* 0x00008800ffffc9a7 */ /* 0x0005e2000830040f */
[----:B------:R-:W-:Y:S01]  /*5010*/  SYNCS.ARRIVE.TRANS64.RED.A1T0 RZ, [UR30], RZ ;  /* 0x000000ffffff79a7 */ /* 0x000fe2000810041e */
[----:B------:R-:W3:Y:S02]  /*5020*/  SYNCS.PHASECHK.TRANS64.TRYWAIT P2, [UR15+0xb0], R12 ;  /* 0x0000b00cff0075a7 */ /* 0x000ee4000804110f */
[----:B--23--:R-:W-:Y:S05]  /*5030*/  @!P2 BRA `(.L_x_80) ;  /* 0x00000044000ca947 */ /* 0x00cfea0003800000 */
.L_x_174:
[----:B------:R-:W2:Y:S01]  /*5040*/  LDC.64 R14, c[0x0][0xb10] ;  /* 0x0002c400ff0e7b82 */ /* 0x000ea20000000a00 */
[----:B------:R-:W-:Y:S01]  /*5050*/  @!P4 R2UR UR9, R21 ;  /* 0x000000001509c2ca */ /* 0x000fe200000e0000 */
[----:B------:R-:W-:Y:S01]  /*5060*/  VOTEU.ALL UP1, P4 ;  /* 0x0000000000ff7886 */ /* 0x000fe20002020000 */
[----:B------:R-:W-:Y:S01]  /*5070*/  @!P4 R2UR UR8, R19 ;  /* 0x000000001308c2ca */ /* 0x000fe200000e0000 */
[----:B------:R-:W-:Y:S01]  /*5080*/  @!P4 IMAD.MOV.U32 R19, RZ, RZ, 0x1000 ;  /* 0x00001000ff13c424 */ /* 0x000fe200078e00ff */
[----:B------:R-:W-:Y:S03]  /*5090*/  UMOV UR19, UR35 ;  /* 0x0000002300137c82 */ /* 0x000fe60008000000 */
[----:B------:R-:W3:Y:S01]  /*50a0*/  LDC.64 R10, c[0x0][0xb18] ;  /* 0x0002c600ff0a7b82 */ /* 0x000ee20000000a00 */
[----:B------:R-:W-:Y:S02]  /*50b0*/  @!UP1 UIADD3 UR18, UPT, UPT, UR34, 0x40, URZ ;  /* 0x0000004022129890 */ /* 0x000fe4000fffe0ff */
[----:B------:R-:W-:Y:S01]  /*50c0*/  @!UP1 UIADD3 UR16, UPT, UPT, UR15, 0x2200, URZ ;  /* 0x000022000f109890 */ /* 0x000fe2000fffe0ff */
[----:B------:R-:W-:Y:S04]  /*50d0*/  VOTEU.ALL UP1, P4 ;  /* 0x0000000000ff7886 */ /* 0x000fe80002020000 */
[----:B------:R-:W4:Y:S01]  /*50e0*/  @!P1 LDC R0, c[0x0][0xb20] ;  /* 0x0002c800ff009b82 */ /* 0x000f220000000800 */
[----:B------:R-:W-:Y:S01]  /*50f0*/  UMOV UR20, UR36 ;  /* 0x0000002400147c82 */ /* 0x000fe20008000000 */
[----:B------:R-:W-:Y:S01]  /*5100*/  IMAD.U32 R38, RZ, RZ, UR9 ;  /* 0x00000009ff267e24 */ /* 0x000fe2000f8e00ff */
[----:B------:R-:W-:Y:S05]  /*5110*/  UMOV UR9, 0x10000000 ;  /* 0x1000000000097882 */ /* 0x000fea0000000000 */
[----:B-1----:R-:W1:Y:S01]  /*5120*/  @!P1 LDC R3, c[0x0][0xb0c] ;  /* 0x0002c300ff039b82 */ /* 0x002e620000000800 */
[----:B------:R-:W-:Y:S01]  /*5130*/  IMAD.U32 R39, RZ, RZ, UR8 ;  /* 0x00000008ff277e24 */ /* 0x000fe2000f8e00ff */
[----:B------:R-:W-:Y:S01]  /*5140*/  UMOV UR8, 0x0 ;  /* 0x0000000000087882 */ /* 0x000fe20000000000 */
[----:B------:R-:W-:Y:S01]  /*5150*/  @!P4 R2UR UR10, R38 ;  /* 0x00000000260ac2ca */ /* 0x000fe200000e0000 */
[----:B------:R-:W-:Y:S02]  /*5160*/  UMOV UR21, UR37 ;  /* 0x0000002500157c82 */ /* 0x000fe40008000000 */
[----:B------:R-:W-:Y:S11]  /*5170*/  @!P4 R2UR UR11, R39 ;  /* 0x00000000270bc2ca */ /* 0x000ff600000e0000 */
[----:B------:R-:W-:Y:S02]  /*5180*/  @!UPT UIADD3 URZ, UPT, UPT, URZ, URZ, URZ ;  /* 0x000000fffffff290 */ /* 0x000fe4000fffe0ff */
[----:B------:R1:W-:Y:S01]  /*5190*/  @!UP1 UTMALDG.4D [UR16], [UR10], desc[UR8] ;  /* 0x000008100a0095b4 */ /* 0x0003e20008019000 */
[----:B------:R5:W-:Y:S01]  /*51a0*/  @!P4 SYNCS.ARRIVE.TRANS64.RED.A0TR RZ, [UR15+0x90], R19 ;  /* 0x00009013ffffc9a7 */ /* 0x000be2000830040f */
[----:B-1----:R-:W-:Y:S01]  /*51b0*/  @!P1 ISETP.NE.AND P2, PT, R3, 0x1, PT ;  /* 0x000000010300980c */ /* 0x002fe20003f45270 */
[C---:B--2---:R-:W-:Y:S01]  /*51c0*/  @!P1 IMAD.HI.U32 R14, R13.reuse, R14, RZ ;  /* 0x0000000e0d0e9227 */ /* 0x044fe200078e00ff */
[----:B---3--:R-:W-:Y:S03]  /*51d0*/  @!P1 ISETP.NE.AND P0, PT, R10, 0x1, PT ;  /* 0x000000010a00980c */ /* 0x008fe60003f05270 */
[C---:B------:R-:W-:Y:S01]  /*51e0*/  @!P1 IMAD.HI.U32 R11, R8.reuse, R11, RZ ;  /* 0x0000000b080b9227 */ /* 0x040fe200078e00ff */
[----:B------:R-:W-:Y:S04]  /*51f0*/  @!P1 SHF.R.U32.HI R14, RZ, R15, R14 ;  /* 0x0000000fff0e9219 */ /* 0x000fe8000001160e */
[----:B----4-:R-:W-:Y:S01]  /*5200*/  @!P1 SHF.R.U32.HI R9, RZ, R0, R11 ;  /* 0x00000000ff099219 */ /* 0x010fe2000001160b */
[----:B------:R-:W-:Y:S01]  /*5210*/  SYNCS.ARRIVE.TRANS64.RED.A1T0 RZ, [UR48], RZ ;  /* 0x000000ffffff79a7 */ /* 0x000fe20008100430 */
[----:B------:R-:W-:Y:S02]  /*5220*/  @!P1 SEL R14, R13, R14, !P2 ;  /* 0x0000000e0d0e9207 */ /* 0x000fe40005000000 */
[----:B------:R-:W-:Y:S02]  /*5230*/  @!P1 SEL R9, R8, R9, !P0 ;  /* 0x0000000908099207 */ /* 0x000fe40004000000 */
[----:B-----5:R-:W-:Y:S01]  /*5240*/  @P3 SHF.R.U32.HI R19, RZ, 0x10, R29 ;  /* 0x00000010ff133819 */ /* 0x020fe2000001161d */
[----:B------:R-:W1:Y:S02]  /*5250*/  SYNCS.PHASECHK.TRANS64.TRYWAIT P5, [UR15+0xb8], R12 ;  /* 0x0000b80cff0075a7 */ /* 0x000e6400080a110f */
[----:B------:R-:W-:Y:S02]  /*5260*/  @!P1 IMAD.IADD R0, R9, 0x1, -R14 ;  /* 0x0000000109009824 */ /* 0x000fe400078e0a0e */
[----:B------:R-:W-:Y:S01]  /*5270*/  @!P1 IMAD.IADD R9, R14, 0x1, -R9 ;  /* 0x000000010e099824 */ /* 0x000fe200078e0a09 */
[----:B------:R-:W-:Y:S01]  /*5280*/  @P3 R2UR UR45, R19 ;  /* 0x00000000132d32ca */ /* 0x000fe200000e0000 */
[----:B------:R-:W-:Y:S02]  /*5290*/  @!P1 IMAD R13, R0, R3, R13 ;  /* 0x00000003000d9224 */ /* 0x000fe400078e020d */
[----:B------:R-:W-:Y:S01]  /*52a0*/  @!P1 IMAD R8, R9, R10, R8 ;  /* 0x0000000a09089224 */ /* 0x000fe200078e0208 */
[----:B-1----:R-:W-:Y:S11]  /*52b0*/  @!P5 BRA `(.L_x_81) ;  /* 0x000000400084d947 */ /* 0x002ff60003800000 */
.L_x_176:
[----:B-1----:R-:W-:Y:S01]  /*52c0*/  @!P4 IADD3 R3, P0, PT, R36, 0x580, RZ ;  /* 0x000005802403c810 */ /* 0x002fe20007f1e0ff */
[----:B------:R-:W-:Y:S01]  /*52d0*/  VOTEU.ALL UP1, P4 ;  /* 0x0000000000ff7886 */ /* 0x000fe20002020000 */
[----:B------:R-:W-:Y:S01]  /*52e0*/  UMOV UR20, 0x0 ;  /* 0x0000000000147882 */ /* 0x000fe20000000000 */
[----:B------:R-:W-:Y:S01]  /*52f0*/  UMOV UR21, 0x10000000 ;  /* 0x1000000000157882 */ /* 0x000fe20000000000 */
[----:B------:R-:W-:Y:S01]  /*5300*/  @!P4 R2UR UR9, R3 ;  /* 0x000000000309c2ca */ /* 0x000fe200000e0000 */
[----:B------:R-:W-:Y:S01]  /*5310*/  @!P4 IMAD.X R0, RZ, RZ, R37, P0 ;  /* 0x000000ffff00c224 */ /* 0x000fe200000e0625 */
[----:B------:R-:W-:Y:S01]  /*5320*/  @!UP1 UIADD3 UR10, UPT, UPT, UR34, 0x60, URZ ;  /* 0x00000060220a9890 */ /* 0x000fe2000fffe0ff */
[----:B------:R-:W-:Y:S01]  /*5330*/  LOP3.LUT P0, RZ, R30, 0x1, RZ, 0xc0, !PT ;  /* 0x000000011eff7812 */ /* 0x000fe2000780c0ff */
[----:B------:R-:W-:Y:S01]  /*5340*/  UMOV UR11, UR35 ;  /* 0x00000023000b7c82 */ /* 0x000fe20008000000 */
[----:B------:R-:W-:Y:S01]  /*5350*/  UMOV UR12, UR36 ;  /* 0x00000024000c7c82 */ /* 0x000fe20008000000 */
[----:B------:R-:W-:Y:S01]  /*5360*/  @!P4 R2UR UR8, R0 ;  /* 0x000000000008c2ca */ /* 0x000fe200000e0000 */
[----:B------:R-:W-:Y:S01]  /*5370*/  UMOV UR13, UR37 ;  /* 0x00000025000d7c82 */ /* 0x000fe20008000000 */
[----:B------:R-:W-:Y:S01]  /*5380*/  LOP3.LUT R27, R27, 0x1, RZ, 0x3c, !PT ;  /* 0x000000011b1b7812 */ /* 0x000fe200078e3cff */
[----:B------:R-:W-:Y:S01]  /*5390*/  IMAD.IADD R19, R8, 0x1, R58 ;  /* 0x0000000108137824 */ /* 0x000fe200078e023a */
[----:B------:R-:W-:Y:S01]  /*53a0*/  LOP3.LUT R25, R25, 0x1, RZ, 0x3c, !PT ;  /* 0x0000000119197812 */ /* 0x000fe200078e3cff */
[----:B------:R-:W-:Y:S02]  /*53b0*/  IMAD.IADD R21, R13, 0x1, R64 ;  /* 0x000000010d157824 */ /* 0x000fe400078e0240 */
[----:B------:R-:W-:Y:S01]  /*53c0*/  IMAD.U32 R10, RZ, RZ, UR9 ;  /* 0x00000009ff0a7e24 */ /* 0x000fe2000f8e00ff */
[----:B------:R-:W-:Y:S04]  /*53d0*/  @!UP1 UIADD3 UR9, UPT, UPT, UR15, 0x98, URZ ;  /* 0x000000980f099890 */ /* 0x000fe8000fffe0ff */
[----:B------:R-:W-:Y:S01]  /*53e0*/  @!P4 R2UR UR18, R10 ;  /* 0x000000000a12c2ca */ /* 0x000fe200000e0000 */
[----:B------:R-:W-:Y:S01]  /*53f0*/  IMAD.U32 R11, RZ, RZ, UR8 ;  /* 0x00000008ff0b7e24 */ /* 0x000fe2000f8e00ff */
[----:B------:R-:W-:Y:S01]  /*5400*/  @!UP1 UIADD3 UR8, UPT, UPT, UR15, 0x3200, URZ ;  /* 0x000032000f089890 */ /* 0x000fe2000fffe0ff */
[----:B------:R-:W-:Y:S03]  /*5410*/  VOTEU.ALL UP1, P4 ;  /* 0x0000000000ff7886 */ /* 0x000fe60002020000 */
[----:B------:R-:W-:Y:S11]  /*5420*/  @!P4 R2UR UR19, R11 ;  /* 0x000000000b13c2ca */ /* 0x000ff600000e0000 */
[----:B------:R-:W-:Y:S02]  /*5430*/  @!UPT UIADD3 URZ, UPT, UPT, URZ, URZ, URZ ;  /* 0x000000fffffff290 */ /* 0x000fe4000fffe0ff */
[----:B------:R3:W-:Y:S01]  /*5440*/  @!UP1 UTMALDG.4D [UR8], [UR18], desc[UR20] ;  /* 0x00001408120095b4 */ /* 0x0007e20008019000 */
[----:B------:R3:W-:Y:S01]  /*5450*/  @!P4 SYNCS.ARRIVE.TRANS64.RED.A0TR RZ, [UR15+0x98], R24 ;  /* 0x00009818ffffc9a7 */ /* 0x0007e2000830040f */
[----:B------:R-:W-:Y:S01]  /*5460*/  UPLOP3.LUT UP1, UPT, UPT, UPT, UPT, 0x80, 0x8 ;  /* 0x000000000008789c */ /* 0x000fe20003f2f070 */
[----:B------:R-:W-:Y:S01]  /*5470*/  SYNCS.ARRIVE.TRANS64.RED.A1T0 RZ, [UR23], RZ ;  /* 0x000000ffffff79a7 */ /* 0x000fe20008100417 */
[----:B------:R-:W-:Y:S09]  /*5480*/  @P0 BRA `(.L_x_82) ;  /* 0xffffffec00c80947 */ /* 0x000ff2000383ffff */
[----:B------:R-:W-:-:S04]  /*5490*/  SHF.L.U32 R3, R27, 0x1f, RZ ;  /* 0x0000001f1b037819 */ /* 0x000fc800000006ff */
[----:B------:R-:W1:Y:S02]  /*54a0*/  SYNCS.PHASECHK.TRANS64.TRYWAIT P0, [UR15+0xa0], R3 ;  /* 0x0000a003ff0075a7 */ /* 0x000e64000800110f */
[----:B-1----:R-:W-:Y:S05]  /*54b0*/  @!P0 BRA `(.L_x_83) ;  /* 0x00000040001c8947 */ /* 0x002fea0003800000 */
.L_x_178:
[----:B------:R-:W2:Y:S02]  /*54c0*/  SYNCS.PHASECHK.TRANS64.TRYWAIT P0, [UR15+0xa8], R3 ;  /* 0x0000a803ff0075a7 */ /* 0x000ea4000800110f */
[----:B--2---:R-:W-:Y:S05]  /*54d0*/  @!P0 BRA `(.L_x_84) ;  /* 0x00000040002c8947 */ /* 0x004fea0003800000 */
.L_x_180:
[----:B------:R-:W2:Y:S02]  /*54e0*/  SYNCS.PHASECHK.TRANS64.TRYWAIT P0, [UR15+0xb0], R3 ;  /* 0x0000b003ff0075a7 */ /* 0x000ea4000800110f */
[----:B--2---:R-:W-:Y:S05]  /*54f0*/  @!P0 BRA `(.L_x_85) ;  /* 0x00000040003c8947 */ /* 0x004fea0003800000 */
.L_x_182:
[----:B-1----:R-:W-:-:S07]  /*5500*/  MOV R0, UR15 ;  /* 0x0000000f00007c02 */ /* 0x002fce0008000f00 */
.L_x_86:
[----:B-1----:R-:W-:-:S04]  /*5510*/  SHF.L.U32 R3, R27, 0x1f, RZ ;  /* 0x0000001f1b037819 */ /* 0x002fc800000006ff */
[----:B------:R1:W2:Y:S03]  /*5520*/  SYNCS.PHASECHK.TRANS64.TRYWAIT P0, [R0+URZ+0xb8], R3 ;  /* 0x0000b803000075a7 */ /* 0x0002a600080011ff */
[----:B--2---:R-:W-:Y:S05]  /*5530*/  @!P0 NANOSLEEP.SYNCS 0x989680 ;  /* 0x009896800000895d */ /* 0x004fea0003900000 */
[----:B------:R-:W2:Y:S02]  /*5540*/  @!P0 SYNCS.PHASECHK.TRANS64 P0, [R0+URZ+0xb8], R3 ;  /* 0x0000b803000085a7 */ /* 0x000ea400080010ff */
[----:B--23--:R-:W-:Y:S05]  /*5550*/  @P0 EXIT ;  /* 0x000000000000094d */ /* 0x00cfea0003800000 */
[----:B------:R-:W-:Y:S05]  /*5560*/  BRA `(.L_x_86) ;  /* 0xfffffffc00e87947 */ /* 0x000fea000383ffff */
.L_x_71:
[----:B------:R-:W-:-:S06]  /*5570*/  UISETP.GE.AND UP1, UPT, UR4, 0x4, UPT ;  /* 0x000000040400788c */ /* 0x000fcc000bf26270 */
[----:B------:R-:W-:-:S13]  /*5580*/  PLOP3.LUT P0, PT, PT, PT, UP1, 0x80, 0x8 ;  /* 0x000000000008781c */ /* 0x000fda0003f0f018 */
[----:B-1----:R-:W-:Y:S05]  /*5590*/  @!P0 EXIT ;  /* 0x000000000000894d */ /* 0x002fea0003800000 */
[----:B------:R-:W-:Y:S01]  /*55a0*/  BAR.SYNC.DEFER_BLOCKING 0x6, 0xa0 ;  /* 0x0182800000007b1d */ /* 0x000fe20000010000 */
[C---:B------:R-:W-:Y:S01]  /*55b0*/  IMAD.SHL.U32 R9, R73.reuse, 0x20, RZ ;  /* 0x0000002049097824 */ /* 0x040fe200078e00ff */
[----:B------:R-:W-:Y:S01]  /*55c0*/  SHF.R.S32.HI R76, RZ, 0x1f, R3 ;  /* 0x0000001fff4c7819 */ /* 0x000fe20000011403 */
[C---:B------:R-:W-:Y:S01]  /*55d0*/  IMAD.SHL.U32 R72, R73.reuse, 0x10, RZ ;  /* 0x0000001049487824 */ /* 0x040fe200078e00ff */
[C---:B------:R-:W-:Y:S01]  /*55e0*/  LOP3.LUT P0, RZ, R73.reuse, 0x4, RZ, 0xc0, !PT ;  /* 0x0000000449ff7812 */ /* 0x040fe2000780c0ff */
[----:B------:R-:W-:Y:S01]  /*55f0*/  IMAD.SHL.U32 R5, R73, 0x4, RZ ;  /* 0x0000000449057824 */ /* 0x000fe200078e00ff */
[----:B------:R-:W-:Y:S02]  /*5600*/  UMOV UR50, 0x400 ;  /* 0x0000040000327882 */ /* 0x000fe40000000000 */
[----:B------:R-:W1:Y:S01]  /*5610*/  LDC R67, c[0x0][0x370] ;  /* 0x0000dc00ff437b82 */ /* 0x000e620000000800 */
[----:B------:R-:W-:Y:S01]  /*5620*/  ULEA UR50, UR48, UR50, 0x18 ;  /* 0x0000003230327291 */ /* 0x000fe2000f8ec0ff */
[----:B------:R-:W-:Y:S01]  /*5630*/  LOP3.LUT R0, R9, 0xc0, RZ, 0xc0, !PT ;  /* 0x000000c009007812 */ /* 0x000fe200078ec0ff */
[----:B------:R-:W-:Y:S01]  /*5640*/  IMAD.U32 R32, R73, 0x10000, RZ ;  /* 0x0001000049207824 */ /* 0x000fe200078e00ff */
[----:B------:R-:W-:Y:S01]  /*5650*/  LOP3.LUT R72, R72, 0x600, RZ, 0xc0, !PT ;  /* 0x0000060048487812 */ /* 0x000fe200078ec0ff */
[----:B------:R-:W-:Y:S01]  /*5660*/  UIADD3 UR4, UPT, UPT, UR50, 0x200, URZ ;  /* 0x0000020032047890 */ /* 0x000fe2000fffe0ff */
[----:B------:R-:W-:Y:S01]  /*5670*/  LOP3.LUT R5, R0, 0x18, R5, 0xf8, !PT ;  /* 0x0000001800057812 */ /* 0x000fe200078ef805 */
[----:B------:R-:W-:Y:S01]  /*5680*/  IMAD.MOV.U32 R77, RZ, RZ, 0x20 ;  /* 0x00000020ff4d7424 */ /* 0x000fe200078e00ff */
[----:B------:R-:W2:Y:S01]  /*5690*/  LDC R28, c[0x0][0xb0c] ;  /* 0x0002c300ff1c7b82 */ /* 0x000ea20000000800 */
[----:B------:R-:W-:Y:S01]  /*56a0*/  SHF.R.U32.HI R0, RZ, 0x1, R73 ;  /* 0x00000001ff007819 */ /* 0x000fe20000011649 */
[----:B------:R-:W-:Y:S01]  /*56b0*/  IMAD.MOV.U32 R71, RZ, RZ, 0x1 ;  /* 0x00000001ff477424 */ /* 0x000fe200078e00ff */
[--C-:B------:R-:W-:Y:S01]  /*56c0*/  LOP3.LUT R72, R72, 0x20, R9.reuse, 0xf8, !PT ;  /* 0x0000002048487812 */ /* 0x100fe200078ef809 */
[----:B------:R-:W-:Y:S01]  /*56d0*/  IMAD.MOV.U32 R30, RZ, RZ, RZ ;  /* 0x000000ffff1e7224 */ /* 0x000fe200078e00ff */
[----:B------:R-:W-:Y:S01]  /*56e0*/  LOP3.LUT R5, R5, 0x8, R0, 0x78, !PT ;  /* 0x0000000805057812 */ /* 0x000fe200078e7800 */
[----:B------:R-:W-:Y:S01]  /*56f0*/  IMAD.MOV.U32 R70, RZ, RZ, RZ ;  /* 0x000000ffff467224 */ /* 0x000fe200078e00ff */
[----:B------:R-:W-:Y:S01]  /*5700*/  LOP3.LUT R72, R72, 0x100, R9, 0xf8, !PT ;  /* 0x0000010048487812 */ /* 0x000fe200078ef809 */
[----:B------:R-:W3:Y:S01]  /*5710*/  LDC R66, c[0x0][0xb20] ;  /* 0x0002c800ff427b82 */ /* 0x000ee20000000800 */
[----:B------:R-:W4:Y:S01]  /*5720*/  LDS R6, [UR50+0x120] ;  /* 0x00012032ff067984 */ /* 0x000f220008000800 */
[----:B------:R-:W-:Y:S01]  /*5730*/  LEA.HI R76, R76, R3, RZ, 0x7 ;  /* 0x000000034c4c7211 */ /* 0x000fe200078f38ff */
[----:B------:R-:W-:Y:S01]  /*5740*/  IMAD.MOV.U32 R69, RZ, RZ, RZ ;  /* 0x000000ffff457224 */ /* 0x000fe200078e00ff */
[----:B------:R-:W-:Y:S01]  /*5750*/  LOP3.LUT R72, R72, R5, RZ, 0xfc, !PT ;  /* 0x0000000548487212 */ /* 0x000fe200078efcff */
[----:B------:R-:W-:Y:S01]  /*5760*/  IMAD.U32 R75, RZ, RZ, UR4 ;  /* 0x00000004ff4b7e24 */ /* 0x000fe2000f8e00ff */
[----:B------:R-:W-:Y:S01]  /*5770*/  LOP3.LUT R73, R73, 0x60, RZ, 0xc0, !PT ;  /* 0x0000006049497812 */ /* 0x000fe200078ec0ff */
[----:B------:R-:W1:Y:S01]  /*5780*/  LDCU.64 UR56, c[0x0][0x348] ;  /* 0x00006900ff3877ac */ /* 0x000e620008000a00 */
[----:B------:R-:W1:Y:S01]  /*5790*/  LDC R27, c[0x0][0xb30] ;  /* 0x0002cc00ff1b7b82 */ /* 0x000e620000000800 */
[----:B------:R-:W-:-:S02]  /*57a0*/  LOP3.LUT R32, R32, 0x600000, RZ, 0xc0, !PT ;  /* 0x0060000020207812 */ /* 0x000fc400078ec0ff */
[----:B------:R-:W-:Y:S01]  /*57b0*/  SEL R77, R77, 0xffffffe0, !P0 ;  /* 0xffffffe04d4d7807 */ /* 0x000fe20004000000 */
[----:B------:R-:W1:Y:S01]  /*57c0*/  LDCU.64 UR36, c[0x0][0x888] ;  /* 0x00011100ff2477ac */ /* 0x000e620008000a00 */
[----:B------:R-:W-:-:S03]  /*57d0*/  SHF.R.S32.HI R76, RZ, 0x7, R76 ;  /* 0x00000007ff4c7819 */ /* 0x000fc6000001144c */
[----:B------:R-:W1:Y:S01]  /*57e0*/  LDC R65, c[0x0][0x388] ;  /* 0x0000e200ff417b82 */ /* 0x000e620000000800 */
[----:B------:R-:W1:Y:S01]  /*57f0*/  LDCU.64 UR38, c[0x0][0x890] ;  /* 0x00011200ff2677ac */ /* 0x000e620008000a00 */
[----:B------:R-:W-:Y:S01]  /*5800*/  UMOV UR53, URZ ;  /* 0x000000ff00357c82 */ /* 0x000fe20008000000 */
[----:B------:R-:W-:-:S05]  /*5810*/  UMOV UR54, URZ ;  /* 0x000000ff00367c82 */ /* 0x000fca0008000000 */
[----:B------:R-:W1:Y:S08]  /*5820*/  LDC.64 R56, c[0x0][0xb10] ;  /* 0x0002c400ff387b82 */ /* 0x000e700000000a00 */
[----:B------:R-:W1:Y:S08]  /*5830*/  LDC.64 R24, c[0x0][0xb18] ;  /* 0x0002c600ff187b82 */ /* 0x000e700000000a00 */
[----:B------:R-:W1:Y:S01]  /*5840*/  LDC.64 R22, c[0x0][0xb28] ;  /* 0x0002ca00ff167b82 */ /* 0x000e620000000a00 */
[C---:B----4-:R-:W-:Y:S01]  /*5850*/  VIADD R7, R6.reuse, 0x80 ;  /* 0x0000008006077836 */ /* 0x050fe20000000000 */
[----:B------:R-:W-:-:S04]  /*5860*/  LOP3.LUT R6, R6, 0xffff, RZ, 0xc0, !PT ;  /* 0x0000ffff06067812 */ /* 0x000fc800078ec0ff */
[----:B------:R-:W-:Y:S02]  /*5870*/  LOP3.LUT R7, R7, 0xffff, RZ, 0xc0, !PT ;  /* 0x0000ffff07077812 */ /* 0x000fe400078ec0ff */
[----:B------:R-:W4:Y:S03]  /*5880*/  LDC.64 R54, c[0x0][0x8b0] ;  /* 0x00022c00ff367b82 */ /* 0x000f260000000a00 */
[----:B------:R1:W-:Y:S05]  /*5890*/  STL.64 [R1], R6 ;  /* 0x0000000601007387 */ /* 0x0003ea0000100a00 */
[----:B------:R-:W1:Y:S08]  /*58a0*/  LDC.64 R52, c[0x0][0x8a8] ;  /* 0x00022a00ff347b82 */ /* 0x000e700000000a00 */
[----:B--23--:R-:W1:Y:S02]  /*58b0*/  LDC R68, c[0x0][0x374] ;  /* 0x0000dd00ff447b82 */ /* 0x00ce640000000800 */
.L_x_130:
[----:B------:R-:W-:Y:S04]  /*58c0*/  SHF.L.U32 R3, R69, 0x1f, RZ ;  /* 0x0000001f45037819 */ /* 0x000fe800000006ff */
[----:B------:R-:W2:Y:S02]  /*58d0*/  SYNCS.PHASECHK.TRANS64.TRYWAIT P0, [UR50+0xd0], R3 ;  /* 0x0000d003ff0075a7 */ /* 0x000ea40008001132 */
[----:B-12---:R-:W-:Y:S05]  /*58e0*/  @!P0 BRA `(.L_x_87) ;  /* 0x0000003c00588947 */ /* 0x006fea0003800000 */
.L_x_184:
[----:B------:R-:W3:Y:S01]  /*58f0*/  LDS.128 R60, [UR50+0x110] ;  /* 0x00011032ff3c7984 */ /* 0x000ee20008000c00 */
[----:B------:R-:W-:Y:S01]  /*5900*/  UIADD3 UR4, UPT, UPT, UR50, 0xd8, URZ ;  /* 0x000000d832047890 */ /* 0x000fe2000fffe0ff */
[----:B--2---:R-:W-:Y:S01]  /*5910*/  IMAD R0, R30, 0x4, R1 ;  /* 0x000000041e007824 */ /* 0x004fe200078e0201 */
[-C--:B------:R-:W-:Y:S02]  /*5920*/  IABS R9, R76.reuse ;  /* 0x0000004c00097213 */ /* 0x080fe40000000000 */
[----:B------:R-:W-:Y:S01]  /*5930*/  UPRMT UR4, URZ, 0x654, UR4 ;  /* 0x00000654ff047896 */ /* 0x000fe20008000004 */
[----:B------:R-:W-:Y:S01]  /*5940*/  IABS R3, R76 ;  /* 0x0000004c00037213 */ /* 0x000fe20000000000 */
[----:B------:R-:W2:Y:S01]  /*5950*/  I2F.RP R8, R9 ;  /* 0x0000000900087306 */ /* 0x000ea20000209400 */
[----:B------:R-:W-:Y:S01]  /*5960*/  @!PT LDS RZ, [RZ] ;  /* 0x00000000fffff984 */ /* 0x000fe20000000800 */
[----:B------:R-:W-:Y:S01]  /*5970*/  @!PT LDS RZ, [RZ] ;  /* 0x00000000fffff984 */ /* 0x000fe20000000800 */
[----:B------:R-:W-:Y:S01]  /*5980*/  @!PT LDS RZ, [RZ] ;  /* 0x00000000fffff984 */ /* 0x000fe20000000800 */
[----:B------:R-:W-:Y:S01]  /*5990*/  @!PT LDS RZ, [RZ] ;  /* 0x00000000fffff984 */ /* 0x000fe20000000800 */
[----:B------:R1:W-:Y:S06]  /*59a0*/  MEMBAR.ALL.CTA ;  /* 0x0000000000007992 */ /* 0x0003ec0000008000 */
[----:B-1----:R-:W1:Y:S01]  /*59b0*/  FENCE.VIEW.ASYNC.S ;  /* 0x00000000000073c6 */ /* 0x002e620000000000 */
[----:B------:R-:W-:Y:S01]  /*59c0*/  IADD3 R3, PT, PT, RZ, -R3, RZ ;  /* 0x80000003ff037210 */ /* 0x000fe20007ffe0ff */
[----:B-1----:R-:W-:Y:S06]  /*59d0*/  SYNCS.ARRIVE.TRANS64.RED.A1T0 RZ, [UR4], RZ ;  /* 0x000000ffffff79a7 */ /* 0x002fec0008100404 */
[----:B------:R1:W5:Y:S01]  /*59e0*/  LDL R17, [R0] ;  /* 0x0000000000117983 */ /* 0x0003620000100800 */
[----:B---3--:R-:W-:Y:S01]  /*59f0*/  LOP3.LUT P3, RZ, R62, 0x1, RZ, 0xc0, !PT ;  /* 0x000000013eff7812 */ /* 0x008fe2000786c0ff */
[----:B--2---:R-:W2:Y:S11]  /*5a00*/  MUFU.RCP R2, R8 ;  /* 0x0000000800027308 */ /* 0x004eb60000001000 */
[----:B------:R-:W-:Y:S01]  /*5a10*/  @!UPT UIADD3 URZ, UPT, UPT, URZ, URZ, URZ ;  /* 0x000000fffffff290 */ /* 0x000fe2000fffe0ff */
[----:B------:R-:W-:Y:S02]  /*5a20*/  @P3 MOV R31, R60 ;  /* 0x0000003c001f3202 */ /* 0x000fe40000000f00 */
[----:B------:R-:W-:Y:S01]  /*5a30*/  @P3 LOP3.LUT R29, R61, 0xffff, RZ, 0xc0, !PT ;  /* 0x0000ffff3d1d3812 */ /* 0x000fe200078ec0ff */
[----:B--2---:R-:W-:Y:S01]  /*5a40*/  VIADD R6, R2, 0xffffffe ;  /* 0x0ffffffe02067836 */ /* 0x004fe20000000000 */
[----:B------:R-:W-:Y:S03]  /*5a50*/  IABS R2, R65 ;  /* 0x0000004100027213 */ /* 0x000fe60000000000 */
[----:B------:R-:W2:Y:S02]  /*5a60*/  F2I.FTZ.U32.TRUNC.NTZ R7, R6 ;  /* 0x0000000600077305 */ /* 0x000ea4000021f000 */
[--C-:B--2---:R-:W-:Y:S02]  /*5a70*/  IMAD.MOV R4, RZ, RZ, -R7.reuse ;  /* 0x000000ffff047224 */ /* 0x104fe400078e0a07 */
[----:B------:R-:W-:Y:S02]  /*5a80*/  IMAD.MOV.U32 R6, RZ, RZ, RZ ;  /* 0x000000ffff067224 */ /* 0x000fe400078e00ff */
[----:B------:R-:W-:Y:S01]  /*5a90*/  IMAD R5, R4, R9, RZ ;  /* 0x0000000904057224 */ /* 0x000fe200078e02ff */
[----:B------:R-:W-:Y:S03]  /*5aa0*/  IABS R4, R19 ;  /* 0x0000001300047213 */ /* 0x000fe60000000000 */
[----:B------:R-:W-:Y:S02]  /*5ab0*/  IMAD.HI.U32 R7, R7, R5, R6 ;  /* 0x0000000507077227 */ /* 0x000fe400078e0006 */
[----:B------:R-:W2:Y:S04]  /*5ac0*/  I2F.RP R5, R2 ;  /* 0x0000000200057306 */ /* 0x000ea80000209400 */
[----:B------:R-:W-:Y:S04]  /*5ad0*/  IMAD.HI.U32 R10, R7, R4, RZ ;  /* 0x00000004070a7227 */ /* 0x000fe800078e00ff */
[----:B------:R-:W-:Y:S01]  /*5ae0*/  IMAD R4, R10, R3, R4 ;  /* 0x000000030a047224 */ /* 0x000fe200078e0204 */
[----:B------:R-:W-:Y:S04]  /*5af0*/  LOP3.LUT R3, R19, R76, RZ, 0x3c, !PT ;  /* 0x0000004c13037212 */ /* 0x000fe800078e3cff */
[----:B------:R-:W-:Y:S01]  /*5b00*/  ISETP.GT.U32.AND P0, PT, R9, R4, PT ;  /* 0x000000040900720c */ /* 0x000fe20003f04070 */
[----:B--2---:R-:W2:Y:S01]  /*5b10*/  MUFU.RCP R5, R5 ;  /* 0x0000000500057308 */ /* 0x004ea20000001000 */
[----:B------:R-:W-:Y:S11]  /*5b20*/  ISETP.GE.AND P1, PT, R3, RZ, PT ;  /* 0x000000ff0300720c */ /* 0x000ff60003f26270 */
[----:B------:R-:W-:Y:S02]  /*5b30*/  @!P0 IMAD.IADD R4, R4, 0x1, -R9 ;  /* 0x0000000104048824 */ /* 0x000fe400078e0a09 */
[----:B------:R-:W-:Y:S01]  /*5b40*/  @!P0 VIADD R10, R10, 0x1 ;  /* 0x000000010a0a8836 */ /* 0x000fe20000000000 */
[----:B------:R-:W-:Y:S02]  /*5b50*/  ISETP.NE.AND P0, PT, R76, RZ, PT ;  /* 0x000000ff4c00720c */ /* 0x000fe40003f05270 */
[----:B------:R-:W-:Y:S01]  /*5b60*/  ISETP.GE.U32.AND P2, PT, R4, R9, PT ;  /* 0x000000090400720c */ /* 0x000fe20003f46070 */
[----:B--2---:R-:W-:Y:S04]  /*5b70*/  VIADD R6, R5, 0xffffffe ;  /* 0x0ffffffe05067836 */ /* 0x004fe80000000000 */
[----:B------:R-:W2:Y:S08]  /*5b80*/  F2I.FTZ.U32.TRUNC.NTZ R7, R6 ;  /* 0x0000000600077305 */ /* 0x000eb0000021f000 */
[----:B------:R-:W-:Y:S05]  /*5b90*/  @P2 IADD3 R10, PT, PT, R10, 0x1, RZ ;  /* 0x000000010a0a2810 */ /* 0x000fea0007ffe0ff */
[----:B------:R-:W-:Y:S01]  /*5ba0*/  @!P1 IMAD.MOV R10, RZ, RZ, -R10 ;  /* 0x000000ffff0a9224 */ /* 0x000fe200078e0a0a */
[----:B------:R-:W-:Y:S01]  /*5bb0*/  @!P0 LOP3.LUT R10, RZ, R76, RZ, 0x33, !PT ;  /* 0x0000004cff0a8212 */ /* 0x000fe200078e33ff */
[--C-:B--2---:R-:W-:Y:S01]  /*5bc0*/  IMAD.MOV R3, RZ, RZ, -R7.reuse ;  /* 0x000000ffff037224 */ /* 0x104fe200078e0a07 */
[----:B------:R-:W-:Y:S01]  /*5bd0*/  ISETP.GE.AND P0, PT, R26, 0x1, PT ;  /* 0x000000011a00780c */ /* 0x000fe20003f06270 */
[----:B------:R-:W-:Y:S01]  /*5be0*/  IMAD.MOV.U32 R6, RZ, RZ, RZ ;  /* 0x000000ffff067224 */ /* 0x000fe200078e00ff */
[----:B------:R-:W-:Y:S01]  /*5bf0*/  LOP3.LUT R11, R10, R65, RZ, 0x3c, !PT ;  /* 0x000000410a0b7212 */ /* 0x000fe200078e3cff */
[----:B------:R-:W-:Y:S01]  /*5c00*/  IMAD R4, R3, R2, RZ ;  /* 0x0000000203047224 */ /* 0x000fe200078e02ff */
[----:B------:R-:W-:Y:S03]  /*5c10*/  IABS R3, R10 ;  /* 0x0000000a00037213 */ /* 0x000fe60000000000 */
[----:B------:R-:W-:Y:S06]  /*5c20*/  IMAD.HI.U32 R7, R7, R4, R6 ;  /* 0x0000000407077227 */ /* 0x000fec00078e0006 */
[----:B------:R-:W-:Y:S05]  /*5c30*/  IMAD.HI.U32 R12, R7, R3, RZ ;  /* 0x00000003070c7227 */ /* 0x000fea00078e00ff */
[----:B------:R-:W-:Y:S05]  /*5c40*/  IADD3 R4, PT, PT, -R12, RZ, RZ ;  /* 0x000000ff0c047210 */ /* 0x000fea0007ffe1ff */
[C---:B------:R-:W-:Y:S05]  /*5c50*/  IMAD R3, R2.reuse, R4, R3 ;  /* 0x0000000402037224 */ /* 0x040fea00078e0203 */
[----:B------:R-:W-:Y:S11]  /*5c60*/  ISETP.GT.U32.AND P4, PT, R2, R3, PT ;  /* 0x000000030200720c */ /* 0x000ff60003f84070 */
[----:B------:R-:W-:Y:S02]  /*5c70*/  @!UPT UIADD3 URZ, UPT, UPT, URZ, URZ, URZ ;  /* 0x000000fffffff290 */ /* 0x000fe4000fffe0ff */
[----:B------:R-:W-:Y:S05]  /*5c80*/  @!P4 IMAD.IADD R3, R3, 0x1, -R2 ;  /* 0x000000010303c824 */ /* 0x000fea00078e0a02 */
[----:B------:R-:W-:Y:S01]  /*5c90*/  ISETP.GE.U32.AND P2, PT, R3, R2, PT ;  /* 0x000000020300720c */ /* 0x000fe20003f46070 */
[----:B------:R-:W-:Y:S01]  /*5ca0*/  @!UPT UIADD3 URZ, UPT, UPT, URZ, URZ, URZ ;  /* 0x000000fffffff290 */ /* 0x000fe2000fffe0ff */
[----:B-1----:R-:W-:Y:S11]  /*5cb0*/  @!P0 BRA `(.L_x_88) ;  /* 0x0000000000a48947 */ /* 0x002ff60003800000 */
[----:B------:R-:W-:Y:S01]  /*5cc0*/  IMAD.HI.U32 R13, R68, R25, RZ ;  /* 0x00000019440d7227 */ /* 0x000fe200078e00ff */
        /* <DEDUP_REMOVED lines=8> */
[----:B------:R-:W-:Y:S01]  /*5d50*/  IMAD.HI.U32 R13, R29, R25, RZ ;  /* 0x000000191d0d7227 */ /* 0x000fe200078e00ff */
[----:B------:R-:W-:Y:S02]  /*5d60*/  SEL R7, R67, R14, !P5 ;  /* 0x0000000e43077207 */ /* 0x000fe40006800000 */
[----:B------:R-:W-:Y:S01]  /*5d70*/  SHF.R.U32.HI R18, RZ, R57, R18 ;  /* 0x00000039ff127219 */ /* 0x000fe20000011612 */
[-C--:B------:R-:W-:Y:S04]  /*5d80*/  IMAD.HI.U32 R14, R3, R22.reuse, RZ ;  /* 0x00000016030e7227 */ /* 0x080fe800078e00ff */
[----:B------:R-:W-:Y:S01]  /*5d90*/  IMAD.HI.U32 R16, R7, R22, RZ ;  /* 0x0000001607107227 */ /* 0x000fe200078e00ff */
[-C--:B------:R-:W-:Y:S02]  /*5da0*/  @P1 SHF.R.U32.HI R3, RZ, R23.reuse, R14 ;  /* 0x00000017ff031219 */ /* 0x080fe4000001160e */
[----:B------:R-:W-:Y:S02]  /*5db0*/  SHF.R.U32.HI R14, RZ, R66, R13 ;  /* 0x00000042ff0e7219 */ /* 0x000fe4000001160d */
[----:B------:R-:W-:Y:S01]  /*5dc0*/  @P1 SHF.R.U32.HI R7, RZ, R23, R16 ;  /* 0x00000017ff071219 */ /* 0x000fe20000011610 */
[C---:B------:R-:W-:Y:S01]  /*5dd0*/  IMAD R2, R26.reuse, R3, RZ ;  /* 0x000000031a027224 */ /* 0x040fe200078e02ff */
[----:B------:R-:W-:Y:S02]  /*5de0*/  SEL R5, R29, R14, !P0 ;  /* 0x0000000e1d057207 */ /* 0x000fe40004000000 */
[----:B------:R-:W-:Y:S01]  /*5df0*/  SEL R3, R31, R18, !P5 ;  /* 0x000000121f037207 */ /* 0x000fe20006800000 */
[----:B------:R-:W-:Y:S01]  /*5e00*/  IMAD R4, R26, R7, RZ ;  /* 0x000000071a047224 */ /* 0x000fe200078e02ff */
[C---:B------:R-:W-:Y:S01]  /*5e10*/  ISETP.GE.AND P0, PT, R5.reuse, R2, PT ;  /* 0x000000020500720c */ /* 0x040fe20003f06270 */
[----:B------:R-:W-:Y:S03]  /*5e20*/  IMAD.HI.U32 R6, R5, R22, RZ ;  /* 0x0000001605067227 */ /* 0x000fe600078e00ff */
[----:B------:R-:W-:Y:S01]  /*5e30*/  ISETP.GE.OR P0, PT, R3, R4, P0 ;  /* 0x000000040300720c */ /* 0x000fe20000706670 */
[----:B------:R-:W-:Y:S01]  /*5e40*/  IMAD.MOV R4, RZ, RZ, -R3 ;  /* 0x000000ffff047224 */ /* 0x000fe200078e0a03 */
[-C--:B------:R-:W-:Y:S03]  /*5e50*/  SHF.R.U32.HI R6, RZ, R23.reuse, R6 ;  /* 0x00000017ff067219 */ /* 0x080fe60000011606 */
[----:B------:R-:W-:Y:S01]  /*5e60*/  IMAD R31, R28, R4, R31 ;  /* 0x000000041c1f7224 */ /* 0x000fe200078e021f */
[----:B------:R-:W-:Y:S05]  /*5e70*/  SEL R9, R5, R6, !P1 ;  /* 0x0000000605097207 */ /* 0x000fea0004800000 */
[----:B------:R-:W-:Y:S02]  /*5e80*/  IMAD.MOV R6, RZ, RZ, -R9 ;  /* 0x000000ffff067224 */ /* 0x000fe400078e0a09 */
[C---:B------:R-:W-:Y:S04]  /*5e90*/  @!P0 IMAD.HI.U32 R2, R3.reuse, R22, RZ ;  /* 0x0000001603028227 */ /* 0x040fe800078e00ff */
[----:B------:R-:W-:Y:S01]  /*5ea0*/  IMAD R6, R26, R6, R5 ;  /* 0x000000061a067224 */ /* 0x000fe200078e0205 */
[----:B------:R-:W-:Y:S04]  /*5eb0*/  @!P0 SHF.R.U32.HI R2, RZ, R23, R2 ;  /* 0x00000017ff028219 */ /* 0x000fe80000011602 */
[----:B------:R-:W-:Y:S02]  /*5ec0*/  @!P0 SEL R0, R3, R2, !P1 ;  /* 0x0000000203008207 */ /* 0x000fe40004800000 */
[----:B------:R-:W-:Y:S02]  /*5ed0*/  IADD3 R2, PT, PT, -R5, RZ, RZ ;  /* 0x000000ff05027210 */ /* 0x000fe40007ffe1ff */
[----:B------:R-:W-:Y:S01]  /*5ee0*/  @!P0 IADD3 R8, PT, PT, R9, -R0, RZ ;  /* 0x8000000009088210 */ /* 0x000fe20007ffe0ff */
[----:B------:R-:W-:Y:S02]  /*5ef0*/  @!P0 IMAD R0, R7, R6, R0 ;  /* 0x0000000607008224 */ /* 0x000fe400078e0200 */
[----:B------:R-:W-:Y:S02]  /*5f00*/  IMAD R29, R24, R2, R29 ;  /* 0x00000002181d7224 */ /* 0x000fe400078e021d */
[----:B------:R-:W-:Y:S02]  /*5f10*/  @!P0 IMAD R5, R8, R26, R3 ;  /* 0x0000001a08058224 */ /* 0x000fe400078e0203 */
[----:B------:R-:W-:Y:S04]  /*5f20*/  @!P0 IMAD.MOV.U32 R3, RZ, RZ, R0 ;  /* 0x000000ffff038224 */ /* 0x000fe800078e0000 */
[----:B------:R-:W-:Y:S02]  /*5f30*/  IMAD R31, R3, R28, R31 ;  /* 0x0000001c031f7224 */ /* 0x000fe400078e021f */
[----:B------:R-:W-:Y:S07]  /*5f40*/  IMAD R29, R5, R24, R29 ;  /* 0x00000018051d7224 */ /* 0x000fee00078e021d */
.L_x_88:
[----:B------:R-:W-:Y:S01]  /*5f50*/  ISETP.NE.AND P0, PT, R27, 0x1, PT ;  /* 0x000000011b00780c */ /* 0x000fe20003f05270 */
[----:B------:R-:W1:Y:S01]  /*5f60*/  LDC.64 R4, c[0x0][0xb18] ;  /* 0x0002c600ff047b82 */ /* 0x000e620000000a00 */
[----:B------:R-:W-:Y:S01]  /*5f70*/  R2UR UR4, R11 ;  /* 0x000000000b0472ca */ /* 0x000fe200000e0000 */
[----:B------:R-:W-:Y:S01]  /*5f80*/  @!P4 VIADD R12, R12, 0x1 ;  /* 0x000000010c0cc836 */ /* 0x000fe20000000000 */
[----:B------:R-:W-:Y:S01]  /*5f90*/  ISETP.NE.AND P1, PT, R65, RZ, PT ;  /* 0x000000ff4100720c */ /* 0x000fe20003f25270 */
[----:B------:R-:W-:Y:S01]  /*5fa0*/  IMAD.MOV R8, RZ, RZ, -R10 ;  /* 0x000000ffff087224 */ /* 0x000fe200078e0a0a */
[----:B------:R-:W-:Y:S01]  /*5fb0*/  R2UR UR42, R21 ;  /* 0x00000000152a72ca */ /* 0x000fe200000e0000 */
[----:B------:R-:W-:Y:S01]  /*5fc0*/  @P2 VIADD R12, R12, 0x1 ;  /* 0x000000010c0c2836 */ /* 0x000fe20000000000 */
[----:B------:R-:W-:Y:S01]  /*5fd0*/  R2UR UR43, R10 ;  /* 0x000000000a2b72ca */ /* 0x000fe200000e0000 */
[----:B------:R-:W2:Y:S01]  /*5fe0*/  LDC.64 R6, c[0x0][0xb10] ;  /* 0x0002c400ff067b82 */ /* 0x000ea20000000a00 */
[----:B------:R-:W-:Y:S01]  /*5ff0*/  R2UR UR5, R65 ;  /* 0x00000000410572ca */ /* 0x000fe200000e0000 */
[----:B------:R-:W-:Y:S01]  /*6000*/  IMAD R19, R76, R8, R19 ;  /* 0x000000084c137224 */ /* 0x000fe200078e0213 */
[----:B------:R-:W-:Y:S01]  /*6010*/  R2UR UR44, R12 ;  /* 0x000000000c2c72ca */ /* 0x000fe200000e0000 */
[----:B------:R-:W-:Y:S04]  /*6020*/  BSSY.RECONVERGENT B6, `(.L_x_89) ;  /* 0x000003d000067945 */ /* 0x000fe80003800200 */
[----:B------:R-:W3:Y:S01]  /*6030*/  @!P0 LDC R0, c[0x0][0xb20] ;  /* 0x0002c800ff008b82 */ /* 0x000ee20000000800 */
[----:B------:R-:W-:Y:S01]  /*6040*/  R2UR UR51, R19 ;  /* 0x00000000133372ca */ /* 0x000fe200000e0000 */
[----:B------:R-:W-:Y:S01]  /*6050*/  UISETP.GE.AND UP1, UPT, UR4, URZ, UPT ;  /* 0x000000ff0400728c */ /* 0x000fe2000bf26270 */
[----:B------:R-:W-:Y:S05]  /*6060*/  R2UR UR4, R65 ;  /* 0x00000000410472ca */ /* 0x000fea00000e0000 */
[----:B------:R-:W4:Y:S01]  /*6070*/  @!P0 LDC R2, c[0x0][0xb0c] ;  /* 0x0002c300ff028b82 */ /* 0x000f220000000800 */
[----:B------:R-:W-:Y:S01]  /*6080*/  VOTEU.ALL UP0, P1 ;  /* 0x0000000000ff7886 */ /* 0x000fe20000800000 */
[----:B------:R-:W-:Y:S01]  /*6090*/  USHF.L.U32 UR42, UR42, 0x6, URZ ;  /* 0x000000062a2a7899 */ /* 0x000fe200080006ff */
[----:B-1----:R-:W-:Y:S01]  /*60a0*/  @!P0 ISETP.NE.AND P1, PT, R4, 0x1, PT ;  /* 0x000000010400880c */ /* 0x002fe20003f25270 */
[----:B------:R-:W-:Y:S01]  /*60b0*/  @!P0 IMAD.HI.U32 R3, R29, R5, RZ ;  /* 0x000000051d038227 */ /* 0x000fe200078e00ff */
[----:B------:R-:W-:Y:S02]  /*60c0*/  @!UP1 UIADD3 UR44, UPT, UPT, -UR44, URZ, URZ ;  /* 0x000000ff2c2c9290 */ /* 0x000fe4000fffe1ff */
[----:B------:R-:W-:Y:S02]  /*60d0*/  USHF.L.U32 UR51, UR51, 0x7, URZ ;  /* 0x0000000733337899 */ /* 0x000fe400080006ff */
[----:B------:R-:W-:Y:S01]  /*60e0*/  @!UP0 ULOP3.LUT UR44, URZ, UR4, URZ, 0x33, !UPT ;  /* 0x00000004ff2c8292 */ /* 0x000fe2000f8e33ff */
[----:B--2---:R-:W-:Y:S05]  /*60f0*/  @!P0 IMAD.HI.U32 R6, R31, R6, RZ ;  /* 0x000000061f068227 */ /* 0x004fea00078e00ff */
[----:B------:R-:W-:Y:S01]  /*6100*/  @!P0 SHF.R.U32.HI R6, RZ, R7, R6 ;  /* 0x00000007ff068219 */ /* 0x000fe20000011606 */
[----:B------:R-:W-:Y:S01]  /*6110*/  IMAD R8, RZ, RZ, -UR44 ;  /* 0x8000002cff087e24 */ /* 0x000fe2000f8e02ff */
[----:B---3--:R-:W-:Y:S02]  /*6120*/  @!P0 SHF.R.U32.HI R0, RZ, R0, R3 ;  /* 0x00000000ff008219 */ /* 0x008fe40000011603 */
[----:B----4-:R-:W-:Y:S02]  /*6130*/  @!P0 ISETP.NE.AND P2, PT, R2, 0x1, PT ;  /* 0x000000010200880c */ /* 0x010fe40003f45270 */
[----:B------:R-:W-:Y:S02]  /*6140*/  @!P0 SEL R3, R29, R0, !P1 ;  /* 0x000000001d038207 */ /* 0x000fe40004800000 */
[----:B------:R-:W-:Y:S02]  /*6150*/  R2UR UR4, R8 ;  /* 0x00000000080472ca */ /* 0x000fe400000e0000 */
[----:B------:R-:W-:Y:S02]  /*6160*/  LOP3.LUT P1, RZ, R75, 0x1b0, RZ, 0xc0, !PT ;  /* 0x000001b04bff7812 */ /* 0x000fe4000782c0ff */
[----:B------:R-:W-:Y:S02]  /*6170*/  @P3 SHF.R.U32.HI R8, RZ, 0x10, R61 ;  /* 0x00000010ff083819 */ /* 0x000fe4000001163d */
[----:B------:R-:W-:Y:S02]  /*6180*/  @!P0 SEL R6, R31, R6, !P2 ;  /* 0x000000061f068207 */ /* 0x000fe40005000000 */
[----:B------:R-:W-:Y:S03]  /*6190*/  @P3 R2UR UR52, R8 ;  /* 0x00000000083432ca */ /* 0x000fe600000e0000 */
[----:B------:R-:W-:Y:S02]  /*61a0*/  @!P0 IMAD.IADD R0, R3, 0x1, -R6 ;  /* 0x0000000103008824 */ /* 0x000fe400078e0a06 */
[----:B------:R-:W-:Y:S01]  /*61b0*/  @!P0 IMAD.IADD R3, R6, 0x1, -R3 ;  /* 0x0000000106038824 */ /* 0x000fe200078e0a03 */
[----:B------:R-:W-:Y:S01]  /*61c0*/  UIMAD UR43, UR5, UR4, UR43 ;  /* 0x00000004052b72a4 */ /* 0x000fe2000f8e022b */
[----:B------:R-:W-:Y:S02]  /*61d0*/  @!P0 IMAD R31, R0, R2, R31 ;  /* 0x00000002001f8224 */ /* 0x000fe400078e021f */
[----:B------:R-:W-:Y:S01]  /*61e0*/  @!P0 IMAD R29, R3, R4, R29 ;  /* 0x00000004031d8224 */ /* 0x000fe200078e021d */
[----:B------:R-:W-:Y:S08]  /*61f0*/  @!P1 BRA `(.L_x_90) ;  /* 0x00000000007c9947 */ /* 0x000ff00003800000 */
[----:B------:R-:W1:Y:S01]  /*6200*/  LDCU.64 UR8, c[0x4][0x80] ;  /* 0x01001000ff0877ac */ /* 0x000e620008000a00 */
[----:B------:R-:W-:Y:S01]  /*6210*/  MOV R2, 0x0 ;  /* 0x0000000000027802 */ /* 0x000fe20000000f00 */
[----:B------:R-:W-:Y:S02]  /*6220*/  HFMA2 R12, -RZ, RZ, 0, 5.9604644775390625e-08 ;  /* 0x00000001ff0c7431 */ /* 0x000fe400000001ff */
[----:B------:R-:W-:Y:S01]  /*6230*/  IMAD.MOV.U32 R8, RZ, RZ, 0x70 ;  /* 0x00000070ff087424 */ /* 0x000fe200078e00ff */
[----:B------:R2:W3:Y:S01]  /*6240*/  LDC.64 R14, c[0x4][R2] ;  /* 0x01000000020e7b82 */ /* 0x0004e20000000a00 */
[----:B------:R-:W4:Y:S01]  /*6250*/  LDCU.64 UR6, c[0x4][0x88] ;  /* 0x01001100ff0677ac */ /* 0x000f220008000a00 */
[----:B------:R-:W-:Y:S01]  /*6260*/  IMAD.MOV.U32 R13, RZ, RZ, RZ ;  /* 0x000000ffff0d7224 */ /* 0x000fe200078e00ff */
[----:B------:R-:W2:Y:S01]  /*6270*/  LDCU.64 UR4, c[0x4][0x8] ;  /* 0x01000100ff0477ac */ /* 0x000ea20008000a00 */
[----:B-1----:R-:W-:Y:S01]  /*6280*/  MOV R5, UR9 ;  /* 0x0000000900057c02 */ /* 0x002fe20008000f00 */
[----:B------:R-:W-:Y:S01]  /*6290*/  IMAD.U32 R4, RZ, RZ, UR8 ;  /* 0x00000008ff047e24 */ /* 0x000fe2000f8e00ff */
[----:B----4-:R-:W-:Y:S01]  /*62a0*/  MOV R7, UR7 ;  /* 0x0000000700077c02 */ /* 0x010fe20008000f00 */
[----:B------:R-:W-:Y:S01]  /*62b0*/  IMAD.U32 R6, RZ, RZ, UR6 ;  /* 0x00000006ff067e24 */ /* 0x000fe2000f8e00ff */
[----:B--2---:R-:W-:Y:S01]  /*62c0*/  MOV R11, UR5 ;  /* 0x00000005000b7c02 */ /* 0x004fe20008000f00 */
[----:B------:R-:W-:Y:S02]  /*62d0*/  IMAD.U32 R10, RZ, RZ, UR4 ;  /* 0x00000004ff0a7e24 */ /* 0x000fe4000f8e00ff */
[----:B------:R-:W-:Y:S07]  /*62e0*/  LEPC R20, `(.L_x_91) ;  /* 0x000000001014794e */ /* 0x000fee0000000000 */
[----:B---3-5:R-:W-:Y:S05]  /*62f0*/  CALL.ABS.NOINC R14 ;  /* 0x000000000e007343 */ /* 0x028fea0003c00000 */
.L_x_91:
[----:B------:R-:W1:Y:S01]  /*6300*/  LDCU.64 UR8, c[0x4][0x80] ;  /* 0x01001000ff0877ac */ /* 0x000e620008000a00 */
[----:B------:R-:W2:Y:S01]  /*6310*/  LDC.64 R2, c[0x4][R2] ;  /* 0x0100000002027b82 */ /* 0x000ea20000000a00 */
[----:B------:R-:W-:Y:S02]  /*6320*/  HFMA2 R12, -RZ, RZ, 0, 5.9604644775390625e-08 ;  /* 0x00000001ff0c7431 */ /* 0x000fe400000001ff */
[----:B------:R-:W-:Y:S02]  /*6330*/  IMAD.MOV.U32 R8, RZ, RZ, 0x70 ;  /* 0x00000070ff087424 */ /* 0x000fe400078e00ff */
[----:B------:R-:W-:Y:S01]  /*6340*/  IMAD.MOV.U32 R13, RZ, RZ, RZ ;  /* 0x000000ffff0d7224 */ /* 0x000fe200078e00ff */
[----:B------:R-:W3:Y:S01]  /*6350*/  LDCU.64 UR6, c[0x4][0x88] ;  /* 0x01001100ff0677ac */ /* 0x000ee20008000a00 */
[----:B------:R-:W4:Y:S01]  /*6360*/  LDCU.64 UR4, c[0x4][0x8] ;  /* 0x01000100ff0477ac */ /* 0x000f220008000a00 */
[----:B-1----:R-:W-:Y:S02]  /*6370*/  MOV R4, UR8 ;  /* 0x0000000800047c02 */ /* 0x002fe40008000f00 */
[----:B------:R-:W-:Y:S02]  /*6380*/  MOV R5, UR9 ;  /* 0x0000000900057c02 */ /* 0x000fe40008000f00 */
[----:B---3--:R-:W-:Y:S01]  /*6390*/  MOV R7, UR7 ;  /* 0x0000000700077c02 */ /* 0x008fe20008000f00 */
[----:B------:R-:W-:Y:S01]  /*63a0*/  IMAD.U32 R6, RZ, RZ, UR6 ;  /* 0x00000006ff067e24 */ /* 0x000fe2000f8e00ff */
[----:B----4-:R-:W-:Y:S01]  /*63b0*/  MOV R11, UR5 ;  /* 0x00000005000b7c02 */ /* 0x010fe20008000f00 */
[----:B------:R-:W-:Y:S02]  /*63c0*/  IMAD.U32 R10, RZ, RZ, UR4 ;  /* 0x00000004ff0a7e24 */ /* 0x000fe4000f8e00ff */
[----:B------:R-:W-:Y:S07]  /*63d0*/  LEPC R20, `(.L_x_90) ;  /* 0x000000001014794e */ /* 0x000fee0000000000 */
[----:B--2---:R-:W-:Y:S05]  /*63e0*/  CALL.ABS.NOINC R2 ;  /* 0x0000000002007343 */ /* 0x004fea0003c00000 */
.L_x_90:
[----:B------:R-:W-:Y:S05]  /*63f0*/  BSYNC.RECONVERGENT B6 ;  /* 0x0000000000067941 */ /* 0x000fea0003800200 */
.L_x_89:
[----:B------:R-:W-:Y:S01]  /*6400*/  ISETP.NE.U32.AND P3, PT, R54, RZ, PT ;  /* 0x000000ff3600720c */ /* 0x000fe20003f65070 */
[----:B------:R-:W-:Y:S01]  /*6410*/  UISETP.NE.AND UP2, UPT, UR49, URZ, UPT ;  /* 0x000000ff3100728c */ /* 0x000fe2000bf45270 */
[----:B------:R-:W-:Y:S01]  /*6420*/  ISETP.NE.U32.AND P2, PT, RZ, UR36, PT ;  /* 0x00000024ff007c0c */ /* 0x000fe2000bf45070 */
[----:B------:R-:W-:Y:S01]  /*6430*/  UISETP.NE.U32.AND UP1, UPT, UR38, URZ, UPT ;  /* 0x000000ff2600728c */ /* 0x000fe2000bf25070 */
[----:B------:R-:W-:Y:S01]  /*6440*/  ISETP.NE.AND.EX P3, PT, R55, RZ, PT, P3 ;  /* 0x000000ff3700720c */ /* 0x000fe20003f65330 */
[----:B------:R-:W-:Y:S01]  /*6450*/  UPLOP3.LUT UP0, UPT, UPT, UPT, UPT, 0x40, 0x4 ;  /* 0x000000000004789c */ /* 0x000fe20003f0e870 */
[----:B------:R-:W-:Y:S01]  /*6460*/  ISETP.NE.AND.EX P2, PT, RZ, UR37, PT, P2 ;  /* 0x00000025ff007c0c */ /* 0x000fe2000bf45320 */
[----:B------:R-:W-:Y:S01]  /*6470*/  UISETP.NE.AND.EX UP1, UPT, UR39, URZ, UPT, UP1 ;  /* 0x000000ff2700728c */ /* 0x000fe2000bf25310 */
[----:B------:R-:W-:Y:S04]  /*6480*/  PLOP3.LUT P4, PT, PT, PT, UP2, 0x80, 0x8 ;  /* 0x000000000008781c */ /* 0x000fe80003f8f028 */
[----:B------:R-:W-:Y:S01]  /*6490*/  P2R R80, PR, RZ, 0x10 ;  /* 0x00000010ff507803 */ /* 0x000fe20000000000 */
[----:B------:R-:W-:Y:S06]  /*64a0*/  @UP2 UPLOP3.LUT UP0, UPT, UPT, UPT, UP1, 0x80, 0x8 ;  /* 0x000000000008289c */ /* 0x000fec0003f0f010 */
[----:B------:R-:W-:Y:S01]  /*64b0*/  PLOP3.LUT P0, PT, PT, PT, UP0, 0x80, 0x8 ;  /* 0x000000000008781c */ /* 0x000fe20003f0f008 */
[----:B------:R-:W-:Y:S01]  /*64c0*/  @!UPT UIADD3 URZ, UPT, UPT, URZ, URZ, URZ ;  /* 0x000000fffffff290 */ /* 0x000fe2000fffe0ff */
[----:B------:R-:W-:Y:S11]  /*64d0*/  BRA.U !UP1, `(.L_x_92) ;  /* 0x0000000109387547 */ /* 0x000ff6000b800000 */
[----:B------:R-:W-:Y:S01]  /*64e0*/  UISETP.NE.U32.AND UP0, UPT, UR36, URZ, UPT ;  /* 0x000000ff2400728c */ /* 0x000fe2000bf05070 */
[----:B------:R-:W-:Y:S02]  /*64f0*/  HFMA2 R0, -RZ, RZ, 0, 5.9604644775390625e-08 ;  /* 0x00000001ff007431 */ /* 0x000fe400000001ff */
[----:B------:R-:W-:Y:S01]  /*6500*/  IMAD.MOV.U32 R59, RZ, RZ, 0x1 ;  /* 0x00000001ff3b7424 */ /* 0x000fe200078e00ff */
[----:B------:R-:W-:Y:S06]  /*6510*/  UISETP.NE.AND.EX UP0, UPT, UR37, URZ, UPT, UP0 ;  /* 0x000000ff2500728c */ /* 0x000fec000bf05300 */
[----:B------:R-:W-:Y:S05]  /*6520*/  PLOP3.LUT P1, PT, PT, PT, UP0, 0x80, 0x8 ;  /* 0x000000000008781c */ /* 0x000fea0003f2f008 */
[----:B------:R-:W1:Y:S01]  /*6530*/  @UP0 LDCU.64 UR6, c[0x0][0x888] ;  /* 0x00011100ff0607ac */ /* 0x000e620008000a00 */
[----:B------:R-:W-:Y:S07]  /*6540*/  @UP0 UIMAD UR4, UR45, UR38, URZ ;  /* 0x000000262d0402a4 */ /* 0x000fee000f8e02ff */
[----:B------:R-:W-:Y:S01]  /*6550*/  @!P1 PRMT R59, R0, 0x7610, R59 ;  /* 0x00007610003b9816 */ /* 0x000fe2000000003b */
[----:B-1----:R-:W-:Y:S03]  /*6560*/  @UP0 UIMAD.WIDE UR6, UR4, 0x4, UR6 ;  /* 0x00000004040608a5 */ /* 0x002fe6000f8e0206 */
[----:B------:R-:W1:Y:S03]  /*6570*/  @!UP0 LDCU UR4, c[0x0][0x880] ;  /* 0x00011000ff0487ac */ /* 0x000e660008000800 */
[----:B------:R-:W-:Y:S01]  /*6580*/  IMAD.U32 R2, RZ, RZ, UR6 ;  /* 0x00000006ff027e24 */ /* 0x000fe2000f8e00ff */
[----:B------:R-:W-:Y:S05]  /*6590*/  MOV R3, UR7 ;  /* 0x0000000700037c02 */ /* 0x000fea0008000f00 */
[----:B-----5:R2:W5:Y:S02]  /*65a0*/  @P1 LDG.E R35, desc[UR46][R2.64] ;  /* 0x0000002e02231981 */ /* 0x020564000c1e1900 */
[----:B-12---:R-:W-:Y:S02]  /*65b0*/  @!P1 IMAD.U32 R35, RZ, RZ, UR4 ;  /* 0x00000004ff239e24 */ /* 0x006fe4000f8e00ff */
.L_x_92:
[----:B------:R-:W-:Y:S05]  /*65c0*/  @!P3 BRA `(.L_x_93) ;  /* 0x000000000020b947 */ /* 0x000fea0003800000 */
[----:B------:R-:W-:Y:S04]  /*65d0*/  ISETP.NE.U32.AND P1, PT, R52, RZ, PT ;  /* 0x000000ff3400720c */ /* 0x000fe80003f25070 */
[----:B------:R-:W-:Y:S11]  /*65e0*/  ISETP.NE.AND.EX P1, PT, R53, RZ, PT, P1 ;  /* 0x000000ff3500720c */ /* 0x000ff60003f25310 */
[----:B------:R-:W-:Y:S02]  /*65f0*/  @!UPT UIADD3 URZ, UPT, UPT, URZ, URZ, URZ ;  /* 0x000000fffffff290 */ /* 0x000fe4000fffe0ff */
[----:B------:R-:W1:Y:S01]  /*6600*/  @P1 LDC.64 R2, c[0x0][0x8a8] ;  /* 0x00022a00ff021b82 */ /* 0x000e620000000a00 */
[----:B------:R-:W-:Y:S04]  /*6610*/  @P1 IMAD R0, R54, UR45, RZ ;  /* 0x0000002d36001c24 */ /* 0x000fe8000f8e02ff */
[----:B-1----:R-:W-:Y:S05]  /*6620*/  @P1 IMAD.WIDE R2, R0, 0x4, R2 ;  /* 0x0000000400021825 */ /* 0x002fea00078e0202 */
[----:B-----5:R1:W5:Y:S02]  /*6630*/  @P1 LDG.E R33, desc[UR46][R2.64] ;  /* 0x0000002e02211981 */ /* 0x020364000c1e1900 */
[----:B-1----:R-:W2:Y:S02]  /*6640*/  @!P1 LDC R33, c[0x0][0x8a0] ;  /* 0x00022800ff219b82 */ /* 0x002ea40000000800 */
.L_x_93:
[----:B-----5:R-:W-:Y:S01]  /*6650*/  FSETP.NEU.AND P1, PT, R35, RZ, PT ;  /* 0x000000ff2300720b */ /* 0x020fe20003f2d000 */
[----:B------:R-:W-:Y:S01]  /*6660*/  IMAD.SHL.U32 R84, R72, 0x2, RZ ;  /* 0x0000000248547824 */ /* 0x000fe200078e00ff */
[----:B------:R-:W-:Y:S01]  /*6670*/  SEL R3, RZ, 0xffffffff, P2 ;  /* 0xffffffffff037807 */ /* 0x000fe20001000000 */
[----:B------:R-:W-:Y:S01]  /*6680*/  BSSY B1, `(.L_x_94) ;  /* 0x000002c000017945 */ /* 0x000fe20003800000 */
[----:B------:R-:W-:Y:S01]  /*6690*/  @P4 LOP3.LUT P2, RZ, R59, 0xff, RZ, 0xc0, !PT ;  /* 0x000000ff3bff4812 */ /* 0x000fe2000784c0ff */
[----:B------:R-:W-:Y:S01]  /*66a0*/  VIADD R82, R84, UR50 ;  /* 0x0000003254527c36 */ /* 0x000fe20008000000 */
[----:B------:R-:W-:Y:S01]  /*66b0*/  @P4 SEL R4, RZ, 0xffffffff, P1 ;  /* 0xffffffffff044807 */ /* 0x000fe20000800000 */
[----:B------:R-:W-:Y:S01]  /*66c0*/  IMAD.MOV.U32 R85, RZ, RZ, 0x1 ;  /* 0x00000001ff557424 */ /* 0x000fe200078e00ff */
[----:B------:R-:W-:Y:S01]  /*66d0*/  LOP3.LUT R71, R71, 0x1, RZ, 0x3c, !PT ;  /* 0x0000000147477812 */ /* 0x000fe200078e3cff */
[----:B------:R-:W-:Y:S01]  /*66e0*/  IMAD.IADD R34, R32, 0x1, R17 ;  /* 0x0000000120227824 */ /* 0x000fe200078e0211 */
[----:B------:R-:W-:Y:S01]  /*66f0*/  @P0 SEL R4, R3, R4, !P2 ;  /* 0x0000000403040207 */ /* 0x000fe20005000000 */
[----:B------:R-:W-:Y:S01]  /*6700*/  IMAD.MOV.U32 R39, RZ, RZ, RZ ;  /* 0x000000ffff277224 */ /* 0x000fe200078e00ff */
[----:B------:R-:W-:Y:S02]  /*6710*/  LEA R83, R30, UR50, 0x3 ;  /* 0x000000321e537c11 */ /* 0x000fe4000f8e18ff */
[----:B------:R-:W-:Y:S02]  /*6720*/  CS2R R50, SRZ ;  /* 0x0000000000327805 */ /* 0x000fe4000001ff00 */
[----:B------:R-:W-:Y:S02]  /*6730*/  @P4 LOP3.LUT R79, R4, 0x1, RZ, 0xc0, !PT ;  /* 0x00000001044f4812 */ /* 0x000fe400078ec0ff */
[----:B------:R-:W-:Y:S02]  /*6740*/  CS2R R48, SRZ ;  /* 0x0000000000307805 */ /* 0x000fe4000001ff00 */
[----:B------:R-:W-:Y:S02]  /*6750*/  SHF.L.U32 R0, R70, 0x1f, RZ ;  /* 0x0000001f46007819 */ /* 0x000fe400000006ff */
[----:B------:R-:W-:Y:S02]  /*6760*/  CS2R R42, SRZ ;  /* 0x00000000002a7805 */ /* 0x000fe4000001ff00 */
[----:B------:R-:W-:Y:S02]  /*6770*/  ISETP.NE.U32.OR P5, PT, R79, 0x1, !P4 ;  /* 0x000000014f00780c */ /* 0x000fe400067a5470 */
[----:B------:R-:W-:Y:S02]  /*6780*/  CS2R R40, SRZ ;  /* 0x0000000000287805 */ /* 0x000fe4000001ff00 */
[----:B------:R-:W-:Y:S01]  /*6790*/  PLOP3.LUT P0, PT, PT, PT, UP1, 0x80, 0x8 ;  /* 0x000000000008781c */ /* 0x000fe20003f0f018 */
[----:B------:R-:W-:Y:S01]  /*67a0*/  IMAD.IADD R81, R77, 0x1, R82 ;  /* 0x000000014d517824 */ /* 0x000fe200078e0252 */
[----:B------:R-:W-:Y:S02]  /*67b0*/  LOP3.LUT P2, R78, R59, 0xff, RZ, 0xc0, !PT ;  /* 0x000000ff3b4e7812 */ /* 0x000fe4000784c0ff */
[----:B------:R-:W-:Y:S05]  /*67c0*/  SEL R86, RZ, 0xffffffff, P1 ;  /* 0xffffffffff567807 */ /* 0x000fea0000800000 */
[----:B------:R-:W-:Y:S04]  /*67d0*/  @P5 SHF.L.U32 R2, R71, 0x1f, RZ ;  /* 0x0000001f47025819 */ /* 0x000fe800000006ff */
[----:B------:R-:W-:Y:S01]  /*67e0*/  @P0 SEL R86, R3, R86, !P2 ;  /* 0x0000005603560207 */ /* 0x000fe20005000000 */
[----:B------:R-:W1:Y:S03]  /*67f0*/  @P5 SYNCS.PHASECHK.TRANS64.TRYWAIT P4, [UR50+0x80], R2 ;  /* 0x00008002ff0055a7 */ /* 0x000e660008081132 */
[----:B------:R-:W-:Y:S01]  /*6800*/  LOP3.LUT R86, R86, 0x1, RZ, 0xc0, !PT ;  /* 0x0000000156567812 */ /* 0x000fe200078ec0ff */
[----:B------:R3:W4:Y:S01]  /*6810*/  SYNCS.PHASECHK.TRANS64.TRYWAIT P3, [R83+URZ+0xe0], R0 ;  /* 0x0000e000530075a7 */ /* 0x00072200080611ff */
[----:B-1----:R-:W-:Y:S01]  /*6820*/  @P5 SEL R85, RZ, 0x1, !P4 ;  /* 0x00000001ff555807 */ /* 0x002fe20006000000 */
[----:B---3--:R-:W-:Y:S06]  /*6830*/  @!P5 BRA `(.L_x_95) ;  /* 0x000000000040d947 */ /* 0x008fec0003800000 */
[----:B------:R-:W-:Y:S01]  /*6840*/  ISETP.NE.AND P1, PT, R85, RZ, PT ;  /* 0x000000ff5500720c */ /* 0x000fe20003f25270 */
[----:B------:R-:W-:Y:S01]  /*6850*/  BSSY B0, `(.L_x_96) ;  /* 0x000000a000007945 */ /* 0x000fe20003800000 */
[----:B------:R-:W-:Y:S01]  /*6860*/  ISETP.NE.U32.AND P0, PT, R86, 0x1, PT ;  /* 0x000000015600780c */ /* 0x000fe20003f05070 */
[----:B------:R-:W-:Y:S01]  /*6870*/  IMAD.MOV.U32 R50, RZ, RZ, RZ ;  /* 0x000000ffff327224 */ /* 0x000fe200078e00ff */
[----:B------:R-:W-:Y:S02]  /*6880*/  CS2R R42, SRZ ;  /* 0x00000000002a7805 */ /* 0x000fe4000001ff00 */
[----:B------:R-:W-:Y:S02]  /*6890*/  CS2R R40, SRZ ;  /* 0x0000000000287805 */ /* 0x000fe4000001ff00 */
[----:B------:R-:W-:Y:S05]  /*68a0*/  CS2R R48, SRZ ;  /* 0x0000000000307805 */ /* 0x000fea000001ff00 */
[----:B------:R-:W-:Y:S05]  /*68b0*/  @P1 BRA `(.L_x_97) ;  /* 0x00000000000c1947 */ /* 0x000fea0003800000 */
[----:B------:R-:W-:Y:S04]  /*68c0*/  SHF.L.U32 R3, R71, 0x1f, RZ ;  /* 0x0000001f47037819 */ /* 0x000fe800000006ff */
[----:B------:R-:W1:Y:S02]  /*68d0*/  SYNCS.PHASECHK.TRANS64.TRYWAIT P1, [UR50+0x80], R3 ;  /* 0x00008003ff0075a7 */ /* 0x000e640008021132 */
[----:B-1----:R-:W-:Y:S05]  /*68e0*/  @!P1 BRA `(.L_x_98) ;  /* 0x0000002c00709947 */ /* 0x002fea0003800000 */
.L_x_97:
[----:B------:R-:W-:Y:S05]  /*68f0*/  BSYNC B0 ;  /* 0x0000000000007941 */ /* 0x000fea0003800000 */
.L_x_96:
[----:B------:R-:W-:Y:S05]  /*6900*/  @P0 WARPSYNC.ALL ;  /* 0x0000000000000948 */ /* 0x000fea0003800000 */
[----:B------:R3:W1:Y:S01]  /*6910*/  @P0 LDSM.16.M88.4 R40, [R84+UR50+0x200] ;  /* 0x000200325428083b */ /* 0x0006620008000200 */
[----:B------:R-:W-:Y:S03]  /*6920*/  HFMA2 R39, -RZ, RZ, 0, 5.9604644775390625e-08 ;  /* 0x00000001ff277431 */ /* 0x000fe600000001ff */
[----:B------:R3:W1:Y:S02]  /*6930*/  @P0 LDSM.16.M88.4 R48, [R81+0x200] ;  /* 0x000200005130083b */ /* 0x0006640000000200 */
.L_x_95:
[----:B------:R-:W-:Y:S05]  /*6940*/  BSYNC B1 ;  /* 0x0000000000017941 */ /* 0x000fea0003800000 */
.L_x_94:
[----:B-1----:R-:W-:Y:S04]  /*6950*/  SHF.R.U32.HI R3, RZ, 0x15, R34 ;  /* 0x00000015ff037819 */ /* 0x002fe80000011622 */
[----:B------:R-:W-:Y:S01]  /*6960*/  LOP3.LUT P0, RZ, R3, 0x3, R74, 0x48, !PT ;  /* 0x0000000303ff7812 */ /* 0x000fe2000780484a */
[----:B------:R-:W-:Y:S01]  /*6970*/  @!UPT UIADD3 URZ, UPT, UPT, URZ, URZ, URZ ;  /* 0x000000fffffff290 */ /* 0x000fe2000fffe0ff */
[----:B----4-:R-:W-:Y:S11]  /*6980*/  @P3 BRA `(.L_x_99) ;  /* 0x0000000000083947 */ /* 0x010ff60003800000 */
[----:B------:R-:W1:Y:S02]  /*6990*/  SYNCS.PHASECHK.TRANS64.TRYWAIT P1, [R83+URZ+0xe0], R0 ;  /* 0x0000e000530075a7 */ /* 0x000e6400080211ff */
[----:B-1----:R-:W-:Y:S05]  /*69a0*/  @!P1 BRA `(.L_x_100) ;  /* 0x0000002c00589947 */ /* 0x002fea0003800000 */
.L_x_99:
[----:B------:R-:W-:Y:S05]  /*69b0*/  @!P0 BRA `(.L_x_101) ;  /* 0x0000000000408947 */ /* 0x000fea0003800000 */
[----:B------:R-:W4:Y:S01]  /*69c0*/  LDCU.64 UR8, c[0x4][0x70] ;  /* 0x01000e00ff0877ac */ /* 0x000f220008000a00 */
[----:B------:R-:W-:Y:S01]  /*69d0*/  MOV R3, 0x0 ;  /* 0x0000000000037802 */ /* 0x000fe20000000f00 */
[----:B------:R-:W-:Y:S02]  /*69e0*/  HFMA2 R12, -RZ, RZ, 0, 5.9604644775390625e-08 ;  /* 0x00000001ff0c7431 */ /* 0x000fe400000001ff */
[----:B------:R-:W-:Y:S02]  /*69f0*/  IMAD.MOV.U32 R8, RZ, RZ, 0x192 ;  /* 0x00000192ff087424 */ /* 0x000fe400078e00ff */
[----:B------:R-:W-:Y:S01]  /*6a00*/  IMAD.MOV.U32 R13, RZ, RZ, RZ ;  /* 0x000000ffff0d7224 */ /* 0x000fe200078e00ff */
[----:B------:R-:W5:Y:S01]  /*6a10*/  LDCU.64 UR6, c[0x4][0x78] ;  /* 0x01000f00ff0677ac */ /* 0x000f620008000a00 */
[----:B------:R-:W1:Y:S01]  /*6a20*/  LDC.64 R2, c[0x4][R3] ;  /* 0x0100000003027b82 */ /* 0x000e620000000a00 */
[----:B------:R-:W2:Y:S01]  /*6a30*/  LDCU.64 UR4, c[0x4][0x10] ;  /* 0x01000200ff0477ac */ /* 0x000ea20008000a00 */
[----:B----4-:R-:W-:Y:S01]  /*6a40*/  MOV R5, UR9 ;  /* 0x0000000900057c02 */ /* 0x010fe20008000f00 */
[----:B------:R-:W-:Y:S01]  /*6a50*/  IMAD.U32 R4, RZ, RZ, UR8 ;  /* 0x00000008ff047e24 */ /* 0x000fe2000f8e00ff */
[----:B-----5:R-:W-:Y:S01]  /*6a60*/  MOV R7, UR7 ;  /* 0x0000000700077c02 */ /* 0x020fe20008000f00 */
[----:B------:R-:W-:Y:S01]  /*6a70*/  IMAD.U32 R6, RZ, RZ, UR6 ;  /* 0x00000006ff067e24 */ /* 0x000fe2000f8e00ff */
[----:B--2---:R-:W-:Y:S01]  /*6a80*/  MOV R11, UR5 ;  /* 0x00000005000b7c02 */ /* 0x004fe20008000f00 */
[----:B------:R-:W-:Y:S02]  /*6a90*/  IMAD.U32 R10, RZ, RZ, UR4 ;  /* 0x00000004ff0a7e24 */ /* 0x000fe4000f8e00ff */
[----:B------:R-:W-:Y:S07]  /*6aa0*/  LEPC R20, `(.L_x_101) ;  /* 0x000000001014794e */ /* 0x000fee0000000000 */
[----:B-1-3--:R-:W-:Y:S05]  /*6ab0*/  CALL.ABS.NOINC R2 ;  /* 0x0000000002007343 */ /* 0x00afea0003c00000 */
.L_x_101:
[----:B------:R-:W-:Y:S01]  /*6ac0*/  SHF.L.U32 R20, R40, 0x10, RZ ;  /* 0x0000001028147819 */ /* 0x000fe200000006ff */
[----:B------:R-:W-:Y:S05]  /*6ad0*/  WARPSYNC.ALL ;  /* 0x0000000000007948 */ /* 0x000fea0003800000 */
[----:B------:R-:W-:Y:S01]  /*6ae0*/  R2UR UR4, R34 ;  /* 0x00000000220472ca */ /* 0x000fe200000e0000 */
[----:B------:R-:W-:Y:S01]  /*6af0*/  BSSY.RECONVERGENT B0, `(.L_x_102) ;  /* 0x0000050000007945 */ /* 0x000fe20003800200 */
[----:B------:R-:W-:Y:S02]  /*6b00*/  LOP3.LUT R21, R40, 0xffff0000, RZ, 0xc0, !PT ;  /* 0xffff000028157812 */ /* 0x000fe400078ec0ff */
[C---:B------:R-:W-:Y:S02]  /*6b10*/  SHF.L.U32 R36, R41.reuse, 0x10, RZ ;  /* 0x0000001029247819 */ /* 0x040fe400000006ff */
[----:B------:R-:W-:Y:S02]  /*6b20*/  LOP3.LUT R38, R41, 0xffff0000, RZ, 0xc0, !PT ;  /* 0xffff000029267812 */ /* 0x000fe400078ec0ff */
[----:B------:R-:W-:Y:S02]  /*6b30*/  SHF.L.U32 R37, R49, 0x10, RZ ;  /* 0x0000001031257819 */ /* 0x000fe400000006ff */
[----:B------:R-:W-:Y:S02]  /*6b40*/  ISETP.NE.AND P1, PT, R73, RZ, PT ;  /* 0x000000ff4900720c */ /* 0x000fe40003f25270 */
[----:B------:R-:W-:Y:S01]  /*6b50*/  ISETP.NE.AND P6, PT, R80, RZ, PT ;  /* 0x000000ff5000720c */ /* 0x000fe20003fc5270 */
[----:B------:R-:W1:Y:S03]  /*6b60*/  LDTM.16dp256bit.x4 R4, tmem[UR4] ;  /* 0x00000004000479ee */ /* 0x000e660008120000 */
[----:B------:R-:W-:Y:S01]  /*6b70*/  ISETP.NE.U32.OR P0, PT, R79, 0x1, !P6 ;  /* 0x000000014f00780c */ /* 0x000fe20007705470 */
[C---:B-12---:R-:W-:Y:S01]  /*6b80*/  FMUL R0, R33.reuse, R4 ;  /* 0x0000000421007220 */ /* 0x046fe20000400000 */
[C---:B------:R-:W-:Y:S01]  /*6b90*/  FMUL R2, R33.reuse, R5 ;  /* 0x0000000521027220 */ /* 0x040fe20000400000 */
[C---:B------:R-:W-:Y:S01]  /*6ba0*/  FMUL R3, R33.reuse, R6 ;  /* 0x0000000621037220 */ /* 0x040fe20000400000 */
[----:B------:R-:W-:Y:S01]  /*6bb0*/  FMUL R7, R33, R7 ;  /* 0x0000000721077220 */ /* 0x000fe20000400000 */
[C---:B------:R-:W-:Y:S01]  /*6bc0*/  FFMA R0, R35.reuse, R20, R0 ;  /* 0x0000001423007223 */ /* 0x040fe20000000000 */
[C---:B------:R-:W-:Y:S01]  /*6bd0*/  SHF.L.U32 R20, R42.reuse, 0x10, RZ ;  /* 0x000000102a147819 */ /* 0x040fe200000006ff */
[----:B------:R-:W-:Y:S01]  /*6be0*/  FFMA R2, R35, R21, R2 ;  /* 0x0000001523027223 */ /* 0x000fe20000000002 */
[----:B------:R-:W-:Y:S01]  /*6bf0*/  SHF.L.U32 R21, R43, 0x10, RZ ;  /* 0x000000102b157819 */ /* 0x000fe200000006ff */
[----:B------:R-:W-:Y:S01]  /*6c00*/  FFMA R3, R35, R36, R3 ;  /* 0x0000002423037223 */ /* 0x000fe20000000003 */
[----:B------:R-:W-:Y:S01]  /*6c10*/  LOP3.LUT R36, R42, 0xffff0000, RZ, 0xc0, !PT ;  /* 0xffff00002a247812 */ /* 0x000fe200078ec0ff */
[C---:B------:R-:W-:Y:S01]  /*6c20*/  FMUL R4, R33.reuse, R8 ;  /* 0x0000000821047220 */ /* 0x040fe20000400000 */
[----:B------:R-:W-:Y:S01]  /*6c30*/  F2FP.BF16.F32.PACK_AB R44, R2, R0 ;  /* 0x00000000022c723e */ /* 0x000fe200000010ff */
[C---:B------:R-:W-:Y:S01]  /*6c40*/  FMUL R5, R33.reuse, R9 ;  /* 0x0000000921057220 */ /* 0x040fe20000400000 */
[----:B------:R-:W-:Y:S01]  /*6c50*/  FMUL R6, R33, R10 ;  /* 0x0000000a21067220 */ /* 0x000fe20000400000 */
[----:B------:R-:W-:Y:S01]  /*6c60*/  FFMA R7, R35, R38, R7 ;  /* 0x0000002623077223 */ /* 0x000fe20000000007 */
[----:B------:R-:W-:Y:S01]  /*6c70*/  LOP3.LUT R38, R51, 0xffff0000, RZ, 0xc0, !PT ;  /* 0xffff000033267812 */ /* 0x000fe200078ec0ff */
[----:B------:R-:W-:Y:S01]  /*6c80*/  FFMA R4, R35, R20, R4 ;  /* 0x0000001423047223 */ /* 0x000fe20000000004 */
[----:B------:R-:W-:Y:S01]  /*6c90*/  LOP3.LUT R20, R43, 0xffff0000, RZ, 0xc0, !PT ;  /* 0xffff00002b147812 */ /* 0x000fe200078ec0ff */
[C---:B------:R-:W-:Y:S01]  /*6ca0*/  FFMA R5, R35.reuse, R36, R5 ;  /* 0x0000002423057223 */ /* 0x040fe20000000005 */
[C---:B------:R-:W-:Y:S01]  /*6cb0*/  LOP3.LUT R36, R48.reuse, 0xffff0000, RZ, 0xc0, !PT ;  /* 0xffff000030247812 */ /* 0x040fe200078ec0ff */
[----:B------:R-:W-:Y:S01]  /*6cc0*/  FFMA R6, R35, R21, R6 ;  /* 0x0000001523067223 */ /* 0x000fe20000000006 */
[----:B------:R-:W-:Y:S01]  /*6cd0*/  SHF.L.U32 R21, R48, 0x10, RZ ;  /* 0x0000001030157819 */ /* 0x000fe200000006ff */
[----:B------:R-:W-:Y:S01]  /*6ce0*/  FMUL R11, R33, R11 ;  /* 0x0000000b210b7220 */ /* 0x000fe20000400000 */
[----:B------:R-:W-:Y:S01]  /*6cf0*/  F2FP.BF16.F32.PACK_AB R45, R7, R3 ;  /* 0x00000003072d723e */ /* 0x000fe200000010ff */
[C---:B------:R-:W-:Y:S01]  /*6d00*/  FMUL R8, R33.reuse, R12 ;  /* 0x0000000c21087220 */ /* 0x040fe20000400000 */
[C---:B------:R-:W-:Y:S01]  /*6d10*/  FMUL R9, R33.reuse, R13 ;  /* 0x0000000d21097220 */ /* 0x040fe20000400000 */
[----:B------:R-:W-:Y:S01]  /*6d20*/  FMUL R10, R33, R14 ;  /* 0x0000000e210a7220 */ /* 0x000fe20000400000 */
[C---:B------:R-:W-:Y:S01]  /*6d30*/  FFMA R11, R35.reuse, R20, R11 ;  /* 0x00000014230b7223 */ /* 0x040fe2000000000b */
[----:B------:R-:W-:Y:S01]  /*6d40*/  FFMA R8, R35, R21, R8 ;  /* 0x0000001523087223 */ /* 0x000fe20000000008 */
[----:B------:R-:W-:Y:S01]  /*6d50*/  LOP3.LUT R20, R49, 0xffff0000, RZ, 0xc0, !PT ;  /* 0xffff000031147812 */ /* 0x000fe200078ec0ff */
[----:B------:R-:W-:Y:S01]  /*6d60*/  FFMA R9, R35, R36, R9 ;  /* 0x0000002423097223 */ /* 0x000fe20000000009 */
[----:B------:R-:W-:Y:S01]  /*6d70*/  FMUL R15, R33, R15 ;  /* 0x0000000f210f7220 */ /* 0x000fe20000400000 */
[C---:B------:R-:W-:Y:S01]  /*6d80*/  SHF.L.U32 R21, R50.reuse, 0x10, RZ ;  /* 0x0000001032157819 */ /* 0x040fe200000006ff */
[----:B------:R-:W-:Y:S01]  /*6d90*/  FFMA R10, R35, R37, R10 ;  /* 0x00000025230a7223 */ /* 0x000fe2000000000a */
[C---:B------:R-:W-:Y:S01]  /*6da0*/  FMUL R12, R33.reuse, R16 ;  /* 0x00000010210c7220 */ /* 0x040fe20000400000 */
[----:B------:R-:W-:Y:S01]  /*6db0*/  LOP3.LUT R36, R50, 0xffff0000, RZ, 0xc0, !PT ;  /* 0xffff000032247812 */ /* 0x000fe200078ec0ff */
[----:B------:R-:W-:Y:S01]  /*6dc0*/  FMUL R13, R33, R17 ;  /* 0x00000011210d7220 */ /* 0x000fe20000400000 */
[----:B------:R-:W-:Y:S01]  /*6dd0*/  SHF.L.U32 R37, R51, 0x10, RZ ;  /* 0x0000001033257819 */ /* 0x000fe200000006ff */
[----:B------:R-:W-:Y:S01]  /*6de0*/  FMUL R14, R33, R18 ;  /* 0x00000012210e7220 */ /* 0x000fe20000400000 */
[----:B------:R-:W-:Y:S01]  /*6df0*/  FFMA R15, R35, R20, R15 ;  /* 0x00000014230f7223 */ /* 0x000fe2000000000f */
[----:B------:R-:W-:Y:S01]  /*6e00*/  FMUL R19, R33, R19 ;  /* 0x0000001321137220 */ /* 0x000fe20000400000 */
[C---:B------:R-:W-:Y:S01]  /*6e10*/  FFMA R12, R35.reuse, R21, R12 ;  /* 0x00000015230c7223 */ /* 0x040fe2000000000c */
[C---:B------:R-:W-:Y:S01]  /*6e20*/  FFMA R13, R35.reuse, R36, R13 ;  /* 0x00000024230d7223 */ /* 0x040fe2000000000d */
[C---:B------:R-:W-:Y:S01]  /*6e30*/  FFMA R14, R35.reuse, R37, R14 ;  /* 0x00000025230e7223 */ /* 0x040fe2000000000e */
[----:B------:R-:W-:Y:S01]  /*6e40*/  FFMA R19, R35, R38, R19 ;  /* 0x0000002623137223 */ /* 0x000fe20000000013 */
[----:B------:R-:W-:Y:S02]  /*6e50*/  F2FP.BF16.F32.PACK_AB R46, R5, R4 ;  /* 0x00000004052e723e */ /* 0x000fe400000010ff */
[----:B------:R-:W-:Y:S02]  /*6e60*/  F2FP.BF16.F32.PACK_AB R47, R11, R6 ;  /* 0x000000060b2f723e */ /* 0x000fe400000010ff */
[----:B------:R-:W-:Y:S02]  /*6e70*/  F2FP.BF16.F32.PACK_AB R88, R9, R8 ;  /* 0x000000080958723e */ /* 0x000fe400000010ff */
[----:B------:R-:W-:Y:S01]  /*6e80*/  F2FP.BF16.F32.PACK_AB R89, R15, R10 ;  /* 0x0000000a0f59723e */ /* 0x000fe200000010ff */
[----:B------:R1:W-:Y:S01]  /*6e90*/  STSM.16.M88.4 [R82+0x200], R44 ;  /* 0x0002002c52007844 */ /* 0x0003e20000000200 */
[----:B------:R-:W-:Y:S02]  /*6ea0*/  F2FP.BF16.F32.PACK_AB R90, R13, R12 ;  /* 0x0000000c0d5a723e */ /* 0x000fe400000010ff */
[----:B------:R-:W-:Y:S05]  /*6eb0*/  F2FP.BF16.F32.PACK_AB R91, R19, R14 ;  /* 0x0000000e135b723e */ /* 0x000fea00000010ff */
[----:B------:R1:W-:Y:S01]  /*6ec0*/  STSM.16.M88.4 [R81+0x200], R88 ;  /* 0x0002005851007844 */ /* 0x0003e20000000200 */
[----:B------:R-:W-:Y:S01]  /*6ed0*/  @!PT LDS RZ, [RZ] ;  /* 0x00000000fffff984 */ /* 0x000fe20000000800 */
[----:B------:R-:W-:Y:S01]  /*6ee0*/  @!PT LDS RZ, [RZ] ;  /* 0x00000000fffff984 */ /* 0x000fe20000000800 */
[----:B------:R-:W-:Y:S01]  /*6ef0*/  @!PT LDS RZ, [RZ] ;  /* 0x00000000fffff984 */ /* 0x000fe20000000800 */
[----:B------:R-:W-:Y:S01]  /*6f00*/  @!PT LDS RZ, [RZ] ;  /* 0x00000000fffff984 */ /* 0x000fe20000000800 */
[----:B------:R2:W-:Y:S07]  /*6f10*/  MEMBAR.ALL.CTA ;  /* 0x0000000000007992 */ /* 0x0005ee0000008000 */
[----:B--2---:R-:W2:Y:S02]  /*6f20*/  FENCE.VIEW.ASYNC.S ;  /* 0x00000000000073c6 */ /* 0x004ea40000000000 */
[----:B--2---:R-:W-:Y:S06]  /*6f30*/  BAR.SYNC.DEFER_BLOCKING 0x1, 0x80 ;  /* 0x0042000000007b1d */ /* 0x004fec0000010000 */
[----:B------:R-:W-:Y:S05]  /*6f40*/  @P1 BRA `(.L_x_103) ;  /* 0x0000000000281947 */ /* 0x000fea0003800000 */
[----:B------:R-:W-:Y:S02]  /*6f50*/  UIADD3 UR6, UPT, UPT, UR50, 0x200, URZ ;  /* 0x0000020032067890 */ /* 0x000fe4000fffe0ff */
[----:B------:R-:W-:Y:S01]  /*6f60*/  UIADD3 UR4, UP0, UPT, UR56, 0x680, URZ ;  /* 0x0000068038047890 */ /* 0x000fe2000ff1e0ff */
[----:B------:R-:W-:Y:S03]  /*6f70*/  UMOV UR41, UR51 ;  /* 0x0000003300297c82 */ /* 0x000fe60008000000 */
[----:B------:R-:W-:Y:S01]  /*6f80*/  MOV R75, UR6 ;  /* 0x00000006004b7c02 */ /* 0x000fe20008000f00 */
[----:B------:R-:W-:Y:S03]  /*6f90*/  UIADD3.X UR5, UPT, UPT, URZ, UR57, URZ, UP0, !UPT ;  /* 0x00000039ff057290 */ /* 0x000fe600087fe4ff */
[----:B------:R-:W-:Y:S11]  /*6fa0*/  R2UR UR40, R75 ;  /* 0x000000004b2872ca */ /* 0x000ff600000e0000 */
[----:B------:R-:W-:Y:S02]  /*6fb0*/  @!UPT UIADD3 URZ, UPT, UPT, URZ, URZ, URZ ;  /* 0x000000fffffff290 */ /* 0x000fe4000fffe0ff */
[----:B------:R2:W-:Y:S01]  /*6fc0*/  UTMASTG.4D [UR40], [UR4] ;  /* 0x00000028040073b5 */ /* 0x0005e20008018000 */
[----:B------:R0:W-:Y:S01]  /*6fd0*/  UTMACMDFLUSH ;  /* 0x00000000000079b7 */ /* 0x0001e20000000000 */
[----:B--2---:R-:W-:Y:S04]  /*6fe0*/  DEPBAR.LE SB0, 0x1 ;  /* 0x000080400000791a */ /* 0x004fe80000000000 */
.L_x_103:
[----:B------:R-:W-:Y:S05]  /*6ff0*/  BSYNC.RECONVERGENT B0 ;  /* 0x0000000000007941 */ /* 0x000fea0003800200 */
.L_x_102:
[----:B------:R-:W-:Y:S01]  /*7000*/  BAR.SYNC.DEFER_BLOCKING 0x1, 0x80 ;  /* 0x0042000000007b1d */ /* 0x000fe20000010000 */
[----:B------:R-:W-:Y:S01]  /*7010*/  LEA R4, R39, UR50, 0x3 ;  /* 0x0000003227047c11 */ /* 0x000fe2000f8e18ff */
[----:B------:R-:W-:Y:S01]  /*7020*/  UISETP.NE.AND UP0, UPT, UR53, URZ, UPT ;  /* 0x000000ff3500728c */ /* 0x000fe2000bf05270 */
[----:B------:R-:W-:Y:S08]  /*7030*/  @P0 SHF.L.U32 R3, R71, 0x1f, RZ ;  /* 0x0000001f47030819 */ /* 0x000ff000000006ff */
[----:B------:R-:W-:Y:S05]  /*7040*/  BRA.U !UP0, `(.L_x_104) ;  /* 0x0000000108287547 */ /* 0x000fea000b800000 */
[----:B------:R-:W2:Y:S01]  /*7050*/  S2R R0, SR_CgaCtaId ;  /* 0x0000000000007919 */ /* 0x000ea20000008800 */
[----:B------:R-:W-:Y:S01]  /*7060*/  ISETP.NE.U32.OR P1, PT, R79, 0x1, !P6 ;  /* 0x000000014f00780c */ /* 0x000fe20007725470 */
[----:B------:R-:W-:Y:S01]  /*7070*/  IMAD.U32 R2, RZ, RZ, UR54 ;  /* 0x00000036ff027e24 */ /* 0x000fe2000f8e00ff */
[----:B------:R-:W-:Y:S04]  /*7080*/  UIADD3 UR54, UPT, UPT, UR54, 0x1, URZ ;  /* 0x0000000136367890 */ /* 0x000fe8000fffe0ff */
[----:B------:R-:W-:Y:S04]  /*7090*/  UISETP.NE.AND UP0, UPT, UR54, 0x4, UPT ;  /* 0x000000043600788c */ /* 0x000fe8000bf05270 */
[----:B------:R-:W-:Y:S03]  /*70a0*/  USEL UR54, UR54, URZ, UP0 ;  /* 0x000000ff36367287 */ /* 0x000fe60008000000 */
[----:B------:R-:W-:Y:S05]  /*70b0*/  @P1 LEA R2, R2, UR50, 0x3 ;  /* 0x0000003202021c11 */ /* 0x000fea000f8e18ff */
[----:B------:R-:W-:Y:S05]  /*70c0*/  @P1 VIADD R5, R2, 0xa0 ;  /* 0x000000a002051836 */ /* 0x000fea0000000000 */
[----:B--2---:R-:W-:Y:S04]  /*70d0*/  @P1 PRMT R0, R0, 0x654, R5 ;  /* 0x0000065400001816 */ /* 0x004fe80000000005 */
[----:B------:R2:W-:Y:S03]  /*70e0*/  @P1 SYNCS.ARRIVE.TRANS64.RED.A1T0 RZ, [R0+URZ], RZ ;  /* 0x000000ff00ff19a7 */ /* 0x0005e600081004ff */
.L_x_104:
[----:B------:R-:W4:Y:S01]  /*70f0*/  @P0 SYNCS.PHASECHK.TRANS64.TRYWAIT P1, [R4+URZ+0x80], R3 ;  /* 0x00008003040005a7 */ /* 0x000f2200080211ff */
[----:B------:R-:W-:Y:S01]  /*7100*/  BSSY B1, `(.L_x_105) ;  /* 0x0000012000017945 */ /* 0x000fe20003800000 */
[----:B----4-:R-:W-:Y:S03]  /*7110*/  @P0 SEL R85, RZ, 0x1, !P1 ;  /* 0x00000001ff550807 */ /* 0x010fe60004800000 */
[----:B------:R-:W-:Y:S05]  /*7120*/  @!P0 BRA `(.L_x_106) ;  /* 0x00000000003c8947 */ /* 0x000fea0003800000 */
[----:B------:R-:W-:Y:S01]  /*7130*/  ISETP.NE.U32.AND P0, PT, R86, 0x1, PT ;  /* 0x000000015600780c */ /* 0x000fe20003f05070 */
[----:B------:R-:W-:Y:S01]  /*7140*/  BSSY B0, `(.L_x_107) ;  /* 0x0000008000007945 */ /* 0x000fe20003800000 */
[----:B------:R-:W-:Y:S11]  /*7150*/  ISETP.NE.AND P1, PT, R85, RZ, PT ;  /* 0x000000ff5500720c */ /* 0x000ff60003f25270 */
[----:B------:R-:W-:Y:S04]  /*7160*/  @P0 IMAD R2, R39, 0x1000, R84 ;  /* 0x0000100027020824 */ /* 0x000fe800078e0254 */
[----:B--2---:R-:W-:Y:S01]  /*7170*/  @P0 VIADD R0, R2, UR50 ;  /* 0x0000003202000c36 */ /* 0x004fe20008000000 */
[----:B------:R-:W-:Y:S06]  /*7180*/  @P1 BRA `(.L_x_108) ;  /* 0x00000000000c1947 */ /* 0x000fec0003800000 */
[----:B------:R-:W-:Y:S04]  /*7190*/  SHF.L.U32 R3, R71, 0x1f, RZ ;  /* 0x0000001f47037819 */ /* 0x000fe800000006ff */
[----:B------:R-:W2:Y:S02]  /*71a0*/  SYNCS.PHASECHK.TRANS64.TRYWAIT P1, [R4+URZ+0x80], R3 ;  /* 0x00008003040075a7 */ /* 0x000ea400080211ff */
[----:B--2---:R-:W-:Y:S05]  /*71b0*/  @!P1 BRA `(.L_x_109) ;  /* 0x0000002400689947 */ /* 0x004fea0003800000 */
.L_x_108:
[----:B------:R-:W-:Y:S05]  /*71c0*/  BSYNC B0 ;  /* 0x0000000000007941 */ /* 0x000fea0003800000 */
.L_x_107:
[----:B------:R-:W-:Y:S01]  /*71d0*/  @P0 IADD3 R0, PT, PT, R77, R0, RZ ;  /* 0x000000004d000210 */ /* 0x000fe20007ffe0ff */
[----:B------:R-:W-:Y:S05]  /*71e0*/  @P0 WARPSYNC.ALL ;  /* 0x0000000000000948 */ /* 0x000fea0003800000 */
[----:B------:R4:W1:Y:S01]  /*71f0*/  @P0 LDSM.16.M88.4 R40, [R2+UR50+0x200] ;  /* 0x000200320228083b */ /* 0x0008620008000200 */
[----:B------:R-:W-:Y:S03]  /*7200*/  IADD3 R39, PT, PT, R39, 0x1, RZ ;  /* 0x0000000127277810 */ /* 0x000fe60007ffe0ff */
[----:B------:R4:W1:Y:S04]  /*7210*/  @P0 LDSM.16.M88.4 R48, [R0+0x200] ;  /* 0x000200000030083b */ /* 0x0008680000000200 */
.L_x_106:
[----:B------:R-:W-:Y:S05]  /*7220*/  BSYNC B1 ;  /* 0x0000000000017941 */ /* 0x000fea0003800000 */
.L_x_105:
[----:B--2---:R-:W-:Y:S05]  /*7230*/  VIADD R3, R34, 0x20 ;  /* 0x0000002022037836 */ /* 0x004fea0000000000 */
[----:B------:R-:W-:Y:S04]  /*7240*/  SHF.R.U32.HI R3, RZ, 0x15, R3 ;  /* 0x00000015ff037819 */ /* 0x000fe80000011603 */
[----:B------:R-:W-:Y:S11]  /*7250*/  LOP3.LUT P0, RZ, R3, 0x3, R74, 0x48, !PT ;  /* 0x0000000303ff7812 */ /* 0x000ff6000780484a */
[----:B------:R-:W-:Y:S02]  /*7260*/  @!UPT UIADD3 URZ, UPT, UPT, URZ, URZ, URZ ;  /* 0x000000fffffff290 */ /* 0x000fe4000fffe0ff */
[----:B------:R-:W-:Y:S05]  /*7270*/  @!P0 BRA `(.L_x_110) ;  /* 0x0000000000408947 */ /* 0x000fea0003800000 */
[----:B------:R-:W2:Y:S01]  /*7280*/  LDCU.64 UR8, c[0x4][0x70] ;  /* 0x01000e00ff0877ac */ /* 0x000ea20008000a00 */
[----:B------:R-:W-:Y:S01]  /*7290*/  MOV R3, 0x0 ;  /* 0x0000000000037802 */ /* 0x000fe20000000f00 */
[----:B------:R-:W-:Y:S02]  /*72a0*/  HFMA2 R12, -RZ, RZ, 0, 5.9604644775390625e-08 ;  /* 0x00000001ff0c7431 */ /* 0x000fe400000001ff */
[----:B------:R-:W-:Y:S02]  /*72b0*/  IMAD.MOV.U32 R8, RZ, RZ, 0x192 ;  /* 0x00000192ff087424 */ /* 0x000fe400078e00ff */
[----:B------:R-:W-:Y:S01]  /*72c0*/  IMAD.MOV.U32 R13, RZ, RZ, RZ ;  /* 0x000000ffff0d7224 */ /* 0x000fe200078e00ff */
[----:B------:R-:W5:Y:S01]  /*72d0*/  LDCU.64 UR6, c[0x4][0x78] ;  /* 0x01000f00ff0677ac */ /* 0x000f620008000a00 */
[----:B----4-:R-:W4:Y:S01]  /*72e0*/  LDC.64 R2, c[0x4][R3] ;  /* 0x0100000003027b82 */ /* 0x010f220000000a00 */
[----:B------:R-:W3:Y:S01]  /*72f0*/  LDCU.64 UR4, c[0x4][0x10] ;  /* 0x01000200ff0477ac */ /* 0x000ee20008000a00 */
[----:B--2---:R-:W-:Y:S01]  /*7300*/  MOV R5, UR9 ;  /* 0x0000000900057c02 */ /* 0x004fe20008000f00 */
[----:B------:R-:W-:Y:S01]  /*7310*/  IMAD.U32 R4, RZ, RZ, UR8 ;  /* 0x00000008ff047e24 */ /* 0x000fe2000f8e00ff */
[----:B-----5:R-:W-:Y:S01]  /*7320*/  MOV R7, UR7 ;  /* 0x0000000700077c02 */ /* 0x020fe20008000f00 */
[----:B------:R-:W-:Y:S01]  /*7330*/  IMAD.U32 R6, RZ, RZ, UR6 ;  /* 0x00000006ff067e24 */ /* 0x000fe2000f8e00ff */
[----:B---3--:R-:W-:Y:S01]  /*7340*/  MOV R11, UR5 ;  /* 0x00000005000b7c02 */ /* 0x008fe20008000f00 */
[----:B------:R-:W-:Y:S02]  /*7350*/  IMAD.U32 R10, RZ, RZ, UR4 ;  /* 0x00000004ff0a7e24 */ /* 0x000fe4000f8e00ff */
[----:B------:R-:W-:Y:S07]  /*7360*/  LEPC R20, `(.L_x_110) ;  /* 0x000000001014794e */ /* 0x000fee0000000000 */
[----:B-1--4-:R-:W-:Y:S05]  /*7370*/  CALL.ABS.NOINC R2 ;  /* 0x0000000002007343 */ /* 0x012fea0003c00000 */
.L_x_110:
[----:B-1----:R-:W-:Y:S01]  /*7380*/  SHF.L.U32 R20, R40, 0x10, RZ ;  /* 0x0000001028147819 */ /* 0x002fe200000006ff */
[----:B------:R-:W-:Y:S05]  /*7390*/  WARPSYNC.ALL ;  /* 0x0000000000007948 */ /* 0x000fea0003800000 */
[----:B------:R-:W-:Y:S01]  /*73a0*/  R2UR UR4, R34 ;  /* 0x00000000220472ca */ /* 0x000fe200000e0000 */
[----:B------:R-:W1:Y:S01]  /*73b0*/  S2R R92, SR_CgaCtaId ;  /* 0x00000000005c7919 */ /* 0x000e620000008800 */
[----:B------:R-:W-:Y:S01]  /*73c0*/  LOP3.LUT R21, R40, 0xffff0000, RZ, 0xc0, !PT ;  /* 0xffff000028157812 */ /* 0x000fe200078ec0ff */
[----:B------:R-:W-:Y:S01]  /*73d0*/  BSSY.RECONVERGENT B0, `(.L_x_111) ;  /* 0x0000052000007945 */ /* 0x000fe20003800200 */
[----:B------:R-:W-:Y:S02]  /*73e0*/  LOP3.LUT R36, R41, 0xffff0000, RZ, 0xc0, !PT ;  /* 0xffff000029247812 */ /* 0x000fe400078ec0ff */
[----:B------:R-:W-:Y:S02]  /*73f0*/  LOP3.LUT R38, R43, 0xffff0000, RZ, 0xc0, !PT ;  /* 0xffff00002b267812 */ /* 0x000fe400078ec0ff */
[----:B------:R-:W-:Y:S02]  /*7400*/  SHF.L.U32 R37, R51, 0x10, RZ ;  /* 0x0000001033257819 */ /* 0x000fe400000006ff */
[----:B------:R-:W-:Y:S02]  /*7410*/  ISETP.NE.AND P6, PT, R80, RZ, PT ;  /* 0x000000ff5000720c */ /* 0x000fe40003fc5270 */
[----:B------:R-:W-:Y:S01]  /*7420*/  ISETP.NE.AND P1, PT, R73, RZ, PT ;  /* 0x000000ff4900720c */ /* 0x000fe20003f25270 */
[----:B------:R-:W4:Y:S01]  /*7430*/  LDTM.16dp256bit.x4 R4, tmem[UR4+0x20] ;  /* 0x00002004000479ee */ /* 0x000f220008120000 */
[----:B------:R-:W-:Y:S02]  /*7440*/  ISETP.NE.U32.OR P0, PT, R79, 0x1, !P6 ;  /* 0x000000014f00780c */ /* 0x000fe40007705470 */
[----:B------:R-:W-:Y:S02]  /*7450*/  MOV R87, UR54 ;  /* 0x0000003600577c02 */ /* 0x000fe40008000f00 */
[----:B------:R-:W-:Y:S09]  /*7460*/  LEA R93, R39, UR50, 0x3 ;  /* 0x00000032275d7c11 */ /* 0x000ff2000f8e18ff */
[----:B------:R-:W-:Y:S04]  /*7470*/  @P0 LEA R87, R87, UR50, 0x3 ;  /* 0x0000003257570c11 */ /* 0x000fe8000f8e18ff */
[----:B------:R-:W-:Y:S04]  /*7480*/  @P0 IADD3 R87, PT, PT, R87, 0xa0, RZ ;  /* 0x000000a057570810 */ /* 0x000fe80007ffe0ff */
[----:B-1----:R-:W-:Y:S01]  /*7490*/  @P0 PRMT R87, R92, 0x654, R87 ;  /* 0x000006545c570816 */ /* 0x002fe20000000057 */
[C---:B----4-:R-:W-:Y:S01]  /*74a0*/  FMUL R0, R33.reuse, R4 ;  /* 0x0000000421007220 */ /* 0x050fe20000400000 */
[C---:B------:R-:W-:Y:S01]  /*74b0*/  FMUL R2, R33.reuse, R5 ;  /* 0x0000000521027220 */ /* 0x040fe20000400000 */
[C---:B------:R-:W-:Y:S01]  /*74c0*/  FMUL R3, R33.reuse, R6 ;  /* 0x0000000621037220 */ /* 0x040fe20000400000 */
[----:B------:R-:W-:Y:S01]  /*74d0*/  FMUL R7, R33, R7 ;  /* 0x0000000721077220 */ /* 0x000fe20000400000 */
[----:B------:R-:W-:Y:S01]  /*74e0*/  FFMA R0, R35, R20, R0 ;  /* 0x0000001423007223 */ /* 0x000fe20000000000 */
[----:B------:R-:W-:Y:S01]  /*74f0*/  SHF.L.U32 R20, R41, 0x10, RZ ;  /* 0x0000001029147819 */ /* 0x000fe200000006ff */
[----:B------:R-:W-:Y:S01]  /*7500*/  FFMA R2, R35, R21, R2 ;  /* 0x0000001523027223 */ /* 0x000fe20000000002 */
[----:B------:R-:W-:Y:S01]  /*7510*/  SHF.L.U32 R21, R43, 0x10, RZ ;  /* 0x000000102b157819 */ /* 0x000fe200000006ff */
[C---:B------:R-:W-:Y:S01]  /*7520*/  FMUL R4, R33.reuse, R8 ;  /* 0x0000000821047220 */ /* 0x040fe20000400000 */
[----:B------:R-:W-:Y:S01]  /*7530*/  FMUL R5, R33, R9 ;  /* 0x0000000921057220 */ /* 0x000fe20000400000 */
[C---:B------:R-:W-:Y:S01]  /*7540*/  FFMA R3, R35.reuse, R20, R3 ;  /* 0x0000001423037223 */ /* 0x040fe20000000003 */
[C---:B------:R-:W-:Y:S01]  /*7550*/  SHF.L.U32 R20, R42.reuse, 0x10, RZ ;  /* 0x000000102a147819 */ /* 0x040fe200000006ff */
[----:B------:R-:W-:Y:S01]  /*7560*/  FFMA R7, R35, R36, R7 ;  /* 0x0000002423077223 */ /* 0x000fe20000000007 */
[----:B------:R-:W-:Y:S01]  /*7570*/  LOP3.LUT R36, R42, 0xffff0000, RZ, 0xc0, !PT ;  /* 0xffff00002a247812 */ /* 0x000fe200078ec0ff */
[----:B------:R-:W-:Y:S01]  /*7580*/  FMUL R6, R33, R10 ;  /* 0x0000000a21067220 */ /* 0x000fe20000400000 */
[----:B------:R-:W-:Y:S01]  /*7590*/  F2FP.BF16.F32.PACK_AB R44, R2, R0 ;  /* 0x00000000022c723e */ /* 0x000fe200000010ff */
[C---:B------:R-:W-:Y:S01]  /*75a0*/  FFMA R4, R35.reuse, R20, R4 ;  /* 0x0000001423047223 */ /* 0x040fe20000000004 */
[C---:B------:R-:W-:Y:S01]  /*75b0*/  SHF.L.U32 R20, R48.reuse, 0x10, RZ ;  /* 0x0000001030147819 */ /* 0x040fe200000006ff */
[----:B------:R-:W-:Y:S01]  /*75c0*/  FFMA R5, R35, R36, R5 ;  /* 0x0000002423057223 */ /* 0x000fe20000000005 */
[----:B------:R-:W-:Y:S01]  /*75d0*/  LOP3.LUT R36, R48, 0xffff0000, RZ, 0xc0, !PT ;  /* 0xffff000030247812 */ /* 0x000fe200078ec0ff */
[----:B------:R-:W-:Y:S01]  /*75e0*/  FMUL R11, R33, R11 ;  /* 0x0000000b210b7220 */ /* 0x000fe20000400000 */
[----:B------:R-:W-:Y:S01]  /*75f0*/  F2FP.BF16.F32.PACK_AB R45, R7, R3 ;  /* 0x00000003072d723e */ /* 0x000fe200000010ff */
[----:B------:R-:W-:Y:S01]  /*7600*/  FFMA R6, R35, R21, R6 ;  /* 0x0000001523067223 */ /* 0x000fe20000000006 */
[----:B------:R-:W-:Y:S01]  /*7610*/  SHF.L.U32 R21, R49, 0x10, RZ ;  /* 0x0000001031157819 */ /* 0x000fe200000006ff */
[----:B------:R-:W-:Y:S01]  /*7620*/  FMUL R8, R33, R12 ;  /* 0x0000000c21087220 */ /* 0x000fe20000400000 */
[----:B------:R-:W-:Y:S01]  /*7630*/  F2FP.BF16.F32.PACK_AB R46, R5, R4 ;  /* 0x00000004052e723e */ /* 0x000fe200000010ff */
[C---:B------:R-:W-:Y:S01]  /*7640*/  FMUL R9, R33.reuse, R13 ;  /* 0x0000000d21097220 */ /* 0x040fe20000400000 */
[----:B------:R-:W-:Y:S01]  /*7650*/  FMUL R10, R33, R14 ;  /* 0x0000000e210a7220 */ /* 0x000fe20000400000 */
[C---:B------:R-:W-:Y:S01]  /*7660*/  FFMA R11, R35.reuse, R38, R11 ;  /* 0x00000026230b7223 */ /* 0x040fe2000000000b */
[C---:B------:R-:W-:Y:S01]  /*7670*/  FFMA R8, R35.reuse, R20, R8 ;  /* 0x0000001423087223 */ /* 0x040fe20000000008 */
[C---:B------:R-:W-:Y:S01]  /*7680*/  FFMA R9, R35.reuse, R36, R9 ;  /* 0x0000002423097223 */ /* 0x040fe20000000009 */
[----:B------:R-:W-:Y:S01]  /*7690*/  FFMA R10, R35, R21, R10 ;  /* 0x00000015230a7223 */ /* 0x000fe2000000000a */
[----:B------:R-:W-:Y:S01]  /*76a0*/  LOP3.LUT R20, R49, 0xffff0000, RZ, 0xc0, !PT ;  /* 0xffff000031147812 */ /* 0x000fe200078ec0ff */
[C---:B------:R-:W-:Y:S01]  /*76b0*/  FMUL R15, R33.reuse, R15 ;  /* 0x0000000f210f7220 */ /* 0x040fe20000400000 */
[C---:B------:R-:W-:Y:S01]  /*76c0*/  SHF.L.U32 R21, R50.reuse, 0x10, RZ ;  /* 0x0000001032157819 */ /* 0x040fe200000006ff */
[C---:B------:R-:W-:Y:S01]  /*76d0*/  FMUL R12, R33.reuse, R16 ;  /* 0x00000010210c7220 */ /* 0x040fe20000400000 */
[----:B------:R-:W-:Y:S01]  /*76e0*/  LOP3.LUT R36, R50, 0xffff0000, RZ, 0xc0, !PT ;  /* 0xffff000032247812 */ /* 0x000fe200078ec0ff */
[C---:B------:R-:W-:Y:S01]  /*76f0*/  FMUL R13, R33.reuse, R17 ;  /* 0x00000011210d7220 */ /* 0x040fe20000400000 */
[----:B------:R-:W-:Y:S01]  /*7700*/  FMUL R14, R33, R18 ;  /* 0x00000012210e7220 */ /* 0x000fe20000400000 */
[----:B------:R-:W-:Y:S01]  /*7710*/  LOP3.LUT R38, R51, 0xffff0000, RZ, 0xc0, !PT ;  /* 0xffff000033267812 */ /* 0x000fe200078ec0ff */
        /* <DEDUP_REMOVED lines=8> */
[----:B------:R-:W-:Y:S01]  /*77a0*/  F2FP.BF16.F32.PACK_AB R89, R15, R10 ;  /* 0x0000000a0f59723e */ /* 0x000fe200000010ff */
[----:B------:R1:W-:Y:S01]  /*77b0*/  STSM.16.M88.4 [R82+0x1200], R44 ;  /* 0x0012002c52007844 */ /* 0x0003e20000000200 */
[----:B------:R-:W-:Y:S02]  /*77c0*/  F2FP.BF16.F32.PACK_AB R90, R13, R12 ;  /* 0x0000000c0d5a723e */ /* 0x000fe400000010ff */
[----:B------:R-:W-:Y:S02]  /*77d0*/  F2FP.BF16.F32.PACK_AB R91, R19, R14 ;  /* 0x0000000e135b723e */ /* 0x000fe400000010ff */
[----:B------:R-:W-:Y:S03]  /*77e0*/  @P0 SHF.L.U32 R16, R71, 0x1f, RZ ;  /* 0x0000001f47100819 */ /* 0x000fe600000006ff */
        /* <DEDUP_REMOVED lines=9> */
[----:B------:R-:W-:Y:S02]  /*7880*/  UIADD3 UR4, UP0, UPT, UR56, 0x680, URZ ;  /* 0x0000068038047890 */ /* 0x000fe4000ff1e0ff */
[----:B------:R-:W-:Y:S02]  /*7890*/  UIADD3 UR40, UPT, UPT, UR50, 0x1200, URZ ;  /* 0x0000120032287890 */ /* 0x000fe4000fffe0ff */
[----:B------:R-:W-:Y:S02]  /*78a0*/  UIADD3 UR41, UPT, UPT, UR51, 0x20, URZ ;  /* 0x0000002033297890 */ /* 0x000fe4000fffe0ff */
[----:B------:R-:W-:Y:S09]  /*78b0*/  UIADD3.X UR5, UPT, UPT, URZ, UR57, URZ, UP0, !UPT ;  /* 0x00000039ff057290 */ /* 0x000ff200087fe4ff */
[----:B------:R2:W-:Y:S01]  /*78c0*/  UTMASTG.4D [UR40], [UR4] ;  /* 0x00000028040073b5 */ /* 0x0005e20008018000 */
[----:B------:R0:W-:Y:S01]  /*78d0*/  UTMACMDFLUSH ;  /* 0x00000000000079b7 */ /* 0x0001e20000000000 */
[----:B--2---:R-:W-:Y:S04]  /*78e0*/  DEPBAR.LE SB0, 0x1 ;  /* 0x000080400000791a */ /* 0x004fe80000000000 */
.L_x_112:
[----:B------:R-:W-:Y:S05]  /*78f0*/  BSYNC.RECONVERGENT B0 ;  /* 0x0000000000007941 */ /* 0x000fea0003800200 */
.L_x_111:
[----:B------:R-:W-:Y:S01]  /*7900*/  BAR.SYNC.DEFER_BLOCKING 0x1, 0x80 ;  /* 0x0042000000007b1d */ /* 0x000fe20000010000 */
[----:B------:R-:W-:Y:S04]  /*7910*/  UIADD3 UR45, UPT, UPT, UR54, 0x1, URZ ;  /* 0x00000001362d7890 */ /* 0x000fe8000fffe0ff */
[----:B------:R-:W-:Y:S04]  /*7920*/  UISETP.NE.AND UP0, UPT, UR45, 0x4, UPT ;  /* 0x000000042d00788c */ /* 0x000fe8000bf05270 */
[----:B------:R-:W-:Y:S01]  /*7930*/  USEL UR45, UR45, URZ, UP0 ;  /* 0x000000ff2d2d7287 */ /* 0x000fe20008000000 */
[----:B------:R2:W-:Y:S01]  /*7940*/  @P0 SYNCS.ARRIVE.TRANS64.RED.A1T0 RZ, [R87+URZ], RZ ;  /* 0x000000ff57ff09a7 */ /* 0x0005e200081004ff */
[----:B------:R-:W-:Y:S01]  /*7950*/  BSSY B1, `(.L_x_113) ;  /* 0x0000013000017945 */ /* 0x000fe20003800000 */
[----:B------:R-:W4:Y:S02]  /*7960*/  @P0 SYNCS.PHASECHK.TRANS64.TRYWAIT P1, [R93+URZ+0x80], R16 ;  /* 0x000080105d0005a7 */ /* 0x000f2400080211ff */
[----:B----4-:R-:W-:Y:S01]  /*7970*/  @P0 SEL R85, RZ, 0x1, !P1 ;  /* 0x00000001ff550807 */ /* 0x010fe20004800000 */
[----:B--2---:R-:W-:Y:S06]  /*7980*/  @!P0 BRA `(.L_x_114) ;  /* 0x00000000003c8947 */ /* 0x004fec0003800000 */
[----:B------:R-:W-:Y:S01]  /*7990*/  ISETP.NE.U32.AND P0, PT, R86, 0x1, PT ;  /* 0x000000015600780c */ /* 0x000fe20003f05070 */
[----:B------:R-:W-:Y:S01]  /*79a0*/  BSSY B0, `(.L_x_115) ;  /* 0x0000008000007945 */ /* 0x000fe20003800000 */
[----:B------:R-:W-:Y:S11]  /*79b0*/  ISETP.NE.AND P1, PT, R85, RZ, PT ;  /* 0x000000ff5500720c */ /* 0x000ff60003f25270 */
[----:B------:R-:W-:Y:S04]  /*79c0*/  @P0 IMAD R2, R39, 0x1000, R84 ;  /* 0x0000100027020824 */ /* 0x000fe800078e0254 */
[----:B------:R-:W-:Y:S01]  /*79d0*/  @P0 VIADD R0, R2, UR50 ;  /* 0x0000003202000c36 */ /* 0x000fe20008000000 */
[----:B------:R-:W-:Y:S06]  /*79e0*/  @P1 BRA `(.L_x_116) ;  /* 0x00000000000c1947 */ /* 0x000fec0003800000 */
[----:B------:R-:W-:Y:S04]  /*79f0*/  SHF.L.U32 R4, R71, 0x1f, RZ ;  /* 0x0000001f47047819 */ /* 0x000fe800000006ff */
[----:B------:R-:W2:Y:S02]  /*7a00*/  SYNCS.PHASECHK.TRANS64.TRYWAIT P1, [R93+URZ+0x80], R4 ;  /* 0x000080045d0075a7 */ /* 0x000ea400080211ff */
[----:B--2---:R-:W-:Y:S05]  /*7a10*/  @!P1 BRA `(.L_x_117) ;  /* 0x0000001c00649947 */ /* 0x004fea0003800000 */
.L_x_116:
[----:B------:R-:W-:Y:S05]  /*7a20*/  BSYNC B0 ;  /* 0x0000000000007941 */ /* 0x000fea0003800000 */
.L_x_115:
[----:B------:R-:W-:Y:S01]  /*7a30*/  @P0 IADD3 R0, PT, PT, R77, R0, RZ ;  /* 0x000000004d000210 */ /* 0x000fe20007ffe0ff */
[----:B------:R-:W-:Y:S05]  /*7a40*/  @P0 WARPSYNC.ALL ;  /* 0x0000000000000948 */ /* 0x000fea0003800000 */
[----:B------:R4:W1:Y:S01]  /*7a50*/  @P0 LDSM.16.M88.4 R40, [R2+UR50+0x200] ;  /* 0x000200320228083b */ /* 0x0008620008000200 */
[----:B------:R-:W-:Y:S03]  /*7a60*/  IADD3 R39, PT, PT, R39, 0x1, RZ ;  /* 0x0000000127277810 */ /* 0x000fe60007ffe0ff */
[----:B------:R4:W1:Y:S04]  /*7a70*/  @P0 LDSM.16.M88.4 R48, [R0+0x200] ;  /* 0x000200000030083b */ /* 0x0008680000000200 */
.L_x_114:
[----:B------:R-:W-:Y:S05]  /*7a80*/  BSYNC B1 ;  /* 0x0000000000017941 */ /* 0x000fea0003800000 */
.L_x_113:
[----:B------:R-:W-:Y:S05]  /*7a90*/  VIADD R3, R34, 0x40 ;  /* 0x0000004022037836 */ /* 0x000fea0000000000 */
[----:B------:R-:W-:Y:S04]  /*7aa0*/  SHF.R.U32.HI R3, RZ, 0x15, R3 ;  /* 0x00000015ff037819 */ /* 0x000fe80000011603 */
[----:B------:R-:W-:Y:S11]  /*7ab0*/  LOP3.LUT P0, RZ, R3, 0x3, R74, 0x48, !PT ;  /* 0x0000000303ff7812 */ /* 0x000ff6000780484a */
[----:B------:R-:W-:Y:S02]  /*7ac0*/  @!UPT UIADD3 URZ, UPT, UPT, URZ, URZ, URZ ;  /* 0x000000fffffff290 */ /* 0x000fe4000fffe0ff */
[----:B------:R-:W-:Y:S05]  /*7ad0*/  @!P0 BRA `(.L_x_118) ;  /* 0x0000000000408947 */ /* 0x000fea0003800000 */
[----:B------:R-:W5:Y:S01]  /*7ae0*/  LDCU.64 UR8, c[0x4][0x70] ;  /* 0x01000e00ff0877ac */ /* 0x000f620008000a00 */
[----:B------:R-:W-:Y:S01]  /*7af0*/  MOV R3, 0x0 ;  /* 0x0000000000037802 */ /* 0x000fe20000000f00 */
[----:B------:R-:W-:Y:S02]  /*7b00*/  HFMA2 R12, -RZ, RZ, 0, 5.9604644775390625e-08 ;  /* 0x00000001ff0c7431 */ /* 0x000fe400000001ff */
[----:B------:R-:W-:Y:S02]  /*7b10*/  IMAD.MOV.U32 R8, RZ, RZ, 0x192 ;  /* 0x00000192ff087424 */ /* 0x000fe400078e00ff */
[----:B------:R-:W-:Y:S01]  /*7b20*/  IMAD.MOV.U32 R13, RZ, RZ, RZ ;  /* 0x000000ffff0d7224 */ /* 0x000fe200078e00ff */
[----:B------:R-:W3:Y:S01]  /*7b30*/  LDCU.64 UR6, c[0x4][0x78] ;  /* 0x01000f00ff0677ac */ /* 0x000ee20008000a00 */
[----:B----4-:R-:W4:Y:S01]  /*7b40*/  LDC.64 R2, c[0x4][R3] ;  /* 0x0100000003027b82 */ /* 0x010f220000000a00 */
[----:B------:R-:W1:Y:S01]  /*7b50*/  LDCU.64 UR4, c[0x4][0x10] ;  /* 0x01000200ff0477ac */ /* 0x000e620008000a00 */
[----:B-----5:R-:W-:Y:S01]  /*7b60*/  MOV R5, UR9 ;  /* 0x0000000900057c02 */ /* 0x020fe20008000f00 */
[----:B--2---:R-:W-:Y:S01]  /*7b70*/  IMAD.U32 R4, RZ, RZ, UR8 ;  /* 0x00000008ff047e24 */ /* 0x004fe2000f8e00ff */
[----:B---3--:R-:W-:Y:S01]  /*7b80*/  MOV R7, UR7 ;  /* 0x0000000700077c02 */ /* 0x008fe20008000f00 */
[----:B------:R-:W-:Y:S01]  /*7b90*/  IMAD.U32 R6, RZ, RZ, UR6 ;  /* 0x00000006ff067e24 */ /* 0x000fe2000f8e00ff */
[----:B-1----:R-:W-:Y:S01]  /*7ba0*/  MOV R11, UR5 ;  /* 0x00000005000b7c02 */ /* 0x002fe20008000f00 */
[----:B------:R-:W-:Y:S02]  /*7bb0*/  IMAD.U32 R10, RZ, RZ, UR4 ;  /* 0x00000004ff0a7e24 */ /* 0x000fe4000f8e00ff */
[----:B------:R-:W-:Y:S07]  /*7bc0*/  LEPC R20, `(.L_x_118) ;  /* 0x000000001014794e */ /* 0x000fee0000000000 */
[----:B----4-:R-:W-:Y:S05]  /*7bd0*/  CALL.ABS.NOINC R2 ;  /* 0x0000000002007343 */ /* 0x010fea0003c00000 */
.L_x_118:
[----:B-1----:R-:W-:Y:S01]  /*7be0*/  SHF.L.U32 R20, R40, 0x10, RZ ;  /* 0x0000001028147819 */ /* 0x002fe200000006ff */
[----:B------:R-:W-:Y:S05]  /*7bf0*/  WARPSYNC.ALL ;  /* 0x0000000000007948 */ /* 0x000fea0003800000 */
[----:B------:R-:W-:Y:S01]  /*7c00*/  R2UR UR4, R34 ;  /* 0x00000000220472ca */ /* 0x000fe200000e0000 */
[----:B------:R-:W-:Y:S01]  /*7c10*/  BSSY.RECONVERGENT B0, `(.L_x_119) ;  /* 0x0000053000007945 */ /* 0x000fe20003800200 */
[----:B------:R-:W-:Y:S02]  /*7c20*/  LOP3.LUT R21, R40, 0xffff0000, RZ, 0xc0, !PT ;  /* 0xffff000028157812 */ /* 0x000fe400078ec0ff */
[----:B------:R-:W-:Y:S02]  /*7c30*/  LOP3.LUT R36, R41, 0xffff0000, RZ, 0xc0, !PT ;  /* 0xffff000029247812 */ /* 0x000fe400078ec0ff */
[----:B------:R-:W-:Y:S02]  /*7c40*/  SHF.L.U32 R37, R43, 0x10, RZ ;  /* 0x000000102b257819 */ /* 0x000fe400000006ff */
[----:B------:R-:W-:Y:S02]  /*7c50*/  LOP3.LUT R38, R51, 0xffff0000, RZ, 0xc0, !PT ;  /* 0xffff000033267812 */ /* 0x000fe400078ec0ff */
[----:B------:R-:W-:Y:S02]  /*7c60*/  ISETP.NE.AND P6, PT, R80, RZ, PT ;  /* 0x000000ff5000720c */ /* 0x000fe40003fc5270 */
[----:B------:R-:W-:Y:S01]  /*7c70*/  ISETP.NE.AND P1, PT, R73, RZ, PT ;  /* 0x000000ff4900720c */ /* 0x000fe20003f25270 */
[----:B--2---:R-:W4:Y:S01]  /*7c80*/  LDTM.16dp256bit.x4 R4, tmem[UR4+0x40] ;  /* 0x00004004000479ee */ /* 0x004f220008120000 */
[----:B------:R-:W-:Y:S02]  /*7c90*/  ISETP.NE.U32.OR P0, PT, R79, 0x1, !P6 ;  /* 0x000000014f00780c */ /* 0x000fe40007705470 */
[----:B------:R-:W-:Y:S11]  /*7ca0*/  MOV R87, UR45 ;  /* 0x0000002d00577c02 */ /* 0x000ff60008000f00 */
[----:B------:R-:W-:Y:S02]  /*7cb0*/  @P0 LEA R87, R87, UR50, 0x3 ;  /* 0x0000003257570c11 */ /* 0x000fe4000f8e18ff */
[----:B------:R-:W-:Y:S02]  /*7cc0*/  @P0 SHF.L.U32 R93, R71, 0x1f, RZ ;  /* 0x0000001f475d0819 */ /* 0x000fe400000006ff */
[----:B------:R-:W-:Y:S04]  /*7cd0*/  @P0 IADD3 R87, PT, PT, R87, 0xa0, RZ ;  /* 0x000000a057570810 */ /* 0x000fe80007ffe0ff */
[----:B------:R-:W-:Y:S01]  /*7ce0*/  @P0 PRMT R87, R92, 0x654, R87 ;  /* 0x000006545c570816 */ /* 0x000fe20000000057 */
[C---:B----4-:R-:W-:Y:S01]  /*7cf0*/  FMUL R0, R33.reuse, R4 ;  /* 0x0000000421007220 */ /* 0x050fe20000400000 */
[C---:B------:R-:W-:Y:S01]  /*7d00*/  FMUL R2, R33.reuse, R5 ;  /* 0x0000000521027220 */ /* 0x040fe20000400000 */
[C---:B------:R-:W-:Y:S01]  /*7d10*/  FMUL R3, R33.reuse, R6 ;  /* 0x0000000621037220 */ /* 0x040fe20000400000 */
[----:B------:R-:W-:Y:S01]  /*7d20*/  FMUL R7, R33, R7 ;  /* 0x0000000721077220 */ /* 0x000fe20000400000 */
[----:B------:R-:W-:Y:S01]  /*7d30*/  FFMA R0, R35, R20, R0 ;  /* 0x0000001423007223 */ /* 0x000fe20000000000 */
[----:B------:R-:W-:Y:S01]  /*7d40*/  SHF.L.U32 R20, R41, 0x10, RZ ;  /* 0x0000001029147819 */ /* 0x000fe200000006ff */
[----:B------:R-:W-:Y:S01]  /*7d50*/  FFMA R2, R35, R21, R2 ;  /* 0x0000001523027223 */ /* 0x000fe20000000002 */
[C---:B------:R-:W-:Y:S01]  /*7d60*/  SHF.L.U32 R21, R42.reuse, 0x10, RZ ;  /* 0x000000102a157819 */ /* 0x040fe200000006ff */
[C---:B------:R-:W-:Y:S01]  /*7d70*/  FMUL R4, R33.reuse, R8 ;  /* 0x0000000821047220 */ /* 0x040fe20000400000 */
[----:B------:R-:W-:Y:S01]  /*7d80*/  FMUL R5, R33, R9 ;  /* 0x0000000921057220 */ /* 0x000fe20000400000 */
[C---:B------:R-:W-:Y:S01]  /*7d90*/  FFMA R3, R35.reuse, R20, R3 ;  /* 0x0000001423037223 */ /* 0x040fe20000000003 */
[----:B------:R-:W-:Y:S01]  /*7da0*/  LOP3.LUT R20, R42, 0xffff0000, RZ, 0xc0, !PT ;  /* 0xffff00002a147812 */ /* 0x000fe200078ec0ff */
[----:B------:R-:W-:Y:S01]  /*7db0*/  FFMA R7, R35, R36, R7 ;  /* 0x0000002423077223 */ /* 0x000fe20000000007 */
[----:B------:R-:W-:Y:S01]  /*7dc0*/  LOP3.LUT R36, R43, 0xffff0000, RZ, 0xc0, !PT ;  /* 0xffff00002b247812 */ /* 0x000fe200078ec0ff */
[C---:B------:R-:W-:Y:S01]  /*7dd0*/  FMUL R6, R33.reuse, R10 ;  /* 0x0000000a21067220 */ /* 0x040fe20000400000 */
[----:B------:R-:W-:Y:S01]  /*7de0*/  F2FP.BF16.F32.PACK_AB R44, R2, R0 ;  /* 0x00000000022c723e */ /* 0x000fe200000010ff */
[----:B------:R-:W-:Y:S01]  /*7df0*/  FMUL R11, R33, R11 ;  /* 0x0000000b210b7220 */ /* 0x000fe20000400000 */
[----:B------:R-:W-:Y:S01]  /*7e00*/  F2FP.BF16.F32.PACK_AB R45, R7, R3 ;  /* 0x00000003072d723e */ /* 0x000fe200000010ff */
[----:B------:R-:W-:Y:S01]  /*7e10*/  FFMA R4, R35, R21, R4 ;  /* 0x0000001523047223 */ /* 0x000fe20000000004 */
[----:B------:R-:W-:Y:S01]  /*7e20*/  SHF.L.U32 R21, R49, 0x10, RZ ;  /* 0x0000001031157819 */ /* 0x000fe200000006ff */
[C---:B------:R-:W-:Y:S01]  /*7e30*/  FFMA R5, R35.reuse, R20, R5 ;  /* 0x0000001423057223 */ /* 0x040fe20000000005 */
[C---:B------:R-:W-:Y:S01]  /*7e40*/  SHF.L.U32 R20, R48.reuse, 0x10, RZ ;  /* 0x0000001030147819 */ /* 0x040fe200000006ff */
[----:B------:R-:W-:Y:S01]  /*7e50*/  FFMA R6, R35, R37, R6 ;  /* 0x0000002523067223 */ /* 0x000fe20000000006 */
[----:B------:R-:W-:Y:S01]  /*7e60*/  SHF.L.U32 R37, R51, 0x10, RZ ;  /* 0x0000001033257819 */ /* 0x000fe200000006ff */
[----:B------:R-:W-:Y:S01]  /*7e70*/  FFMA R11, R35, R36, R11 ;  /* 0x00000024230b7223 */ /* 0x000fe2000000000b */
[----:B------:R-:W-:Y:S01]  /*7e80*/  LOP3.LUT R36, R48, 0xffff0000, RZ, 0xc0, !PT ;  /* 0xffff000030247812 */ /* 0x000fe200078ec0ff */
[C---:B------:R-:W-:Y:S01]  /*7e90*/  FMUL R8, R33.reuse, R12 ;  /* 0x0000000c21087220 */ /* 0x040fe20000400000 */
[C---:B------:R-:W-:Y:S01]  /*7ea0*/  FMUL R9, R33.reuse, R13 ;  /* 0x0000000d21097220 */ /* 0x040fe20000400000 */
[C---:B------:R-:W-:Y:S01]  /*7eb0*/  FMUL R10, R33.reuse, R14 ;  /* 0x0000000e210a7220 */ /* 0x040fe20000400000 */
[----:B------:R-:W-:Y:S01]  /*7ec0*/  FMUL R15, R33, R15 ;  /* 0x0000000f210f7220 */ /* 0x000fe20000400000 */
        /* <DEDUP_REMOVED lines=21> */
[----:B------:R-:W-:Y:S02]  /*8020*/  F2FP.BF16.F32.PACK_AB R91, R19, R14 ;  /* 0x0000000e135b723e */ /* 0x000fe400000010ff */
[----:B------:R-:W-:Y:S03]  /*8030*/  LEA R16, R39, UR50, 0x3 ;  /* 0x0000003227107c11 */ /* 0x000fe6000f8e18ff */
        /* <DEDUP_REMOVED lines=16> */
.L_x_120:
[----:B------:R-:W-:Y:S05]  /*8140*/  BSYNC.RECONVERGENT B0 ;  /* 0x0000000000007941 */ /* 0x000fea0003800200 */
.L_x_119:
        /* <DEDUP_REMOVED lines=18> */
.L_x_124:
[----:B------:R-:W-:Y:S05]  /*8270*/  BSYNC B0 ;  /* 0x0000000000007941 */ /* 0x000fea0003800000 */
.L_x_123:
[----:B------:R-:W-:Y:S01]  /*8280*/  @P0 IADD3 R0, PT, PT, R77, R0, RZ ;  /* 0x000000004d000210 */ /* 0x000fe20007ffe0ff */
[----:B------:R-:W-:Y:S05]  /*8290*/  @P0 WARPSYNC.ALL ;  /* 0x0000000000000948 */ /* 0x000fea0003800000 */
[----:B------:R4:W1:Y:S04]  /*82a0*/  @P0 LDSM.16.M88.4 R40, [R39+UR50+0x200] ;  /* 0x000200322728083b */ /* 0x0008680008000200 */
[----:B------:R4:W1:Y:S02]  /*82b0*/  @P0 LDSM.16.M88.4 R48, [R0+0x200] ;  /* 0x000200000030083b */ /* 0x0008640000000200 */
.L_x_122:
[----:B------:R-:W-:Y:S05]  /*82c0*/  BSYNC B1 ;  /* 0x0000000000017941 */ /* 0x000fea0003800000 */
.L_x_121:
        /* <DEDUP_REMOVED lines=11> */
[----:B------:R-:W1:Y:S01]  /*8380*/  LDC.64 R2, c[0x4][R3] ;  /* 0x0100000003027b82 */ /* 0x000e620000000a00 */
        /* <DEDUP_REMOVED lines=9> */
.L_x_126:
[----:B------:R-:W-:Y:S01]  /*8420*/  ISETP.NE.AND P0, PT, R73, RZ, PT ;  /* 0x000000ff4900720c */ /* 0x000fe20003f05270 */
[----:B------:R-:W-:Y:S05]  /*8430*/  WARPSYNC.ALL ;  /* 0x0000000000007948 */ /* 0x000fea0003800000 */
[----:B------:R-:W-:Y:S01]  /*8440*/  R2UR UR4, R34 ;  /* 0x00000000220472ca */ /* 0x000fe200000e0000 */
[----:B------:R-:W-:Y:S01]  /*8450*/  BSSY.RECONVERGENT B0, `(.L_x_127) ;  /* 0x0000050000007945 */ /* 0x000fe20003800200 */
[----:B------:R-:W-:Y:S02]  /*8460*/  R2UR UR5, R83 ;  /* 0x00000000530572ca */ /* 0x000fe400000e0000 */
[C---:B-1----:R-:W-:Y:S02]  /*8470*/  SHF.L.U32 R20, R40.reuse, 0x10, RZ ;  /* 0x0000001028147819 */ /* 0x042fe400000006ff */
[----:B------:R-:W-:Y:S02]  /*8480*/  LOP3.LUT R21, R40, 0xffff0000, RZ, 0xc0, !PT ;  /* 0xffff000028157812 */ /* 0x000fe400078ec0ff */
[C---:B------:R-:W-:Y:S02]  /*8490*/  SHF.L.U32 R36, R41.reuse, 0x10, RZ ;  /* 0x0000001029247819 */ /* 0x040fe400000006ff */
[----:B------:R-:W-:Y:S02]  /*84a0*/  LOP3.LUT R38, R41, 0xffff0000, RZ, 0xc0, !PT ;  /* 0xffff000029267812 */ /* 0x000fe400078ec0ff */
[C---:B------:R-:W-:Y:S01]  /*84b0*/  SHF.L.U32 R37, R42.reuse, 0x10, RZ ;  /* 0x000000102a257819 */ /* 0x040fe200000006ff */
[----:B------:R-:W1:Y:S01]  /*84c0*/  LDTM.16dp256bit.x4 R4, tmem[UR4+0x60] ;  /* 0x00006004000479ee */ /* 0x000e620008120000 */
[----:B------:R-:W-:Y:S01]  /*84d0*/  LOP3.LUT R40, R42, 0xffff0000, RZ, 0xc0, !PT ;  /* 0xffff00002a287812 */ /* 0x000fe200078ec0ff */
[----:B------:R-:W-:Y:S01]  /*84e0*/  NOP ;  /* 0x0000000000007918 */ /* 0x000fe20000000000 */
[C---:B----4-:R-:W-:Y:S01]  /*84f0*/  SHF.L.U32 R39, R43.reuse, 0x10, RZ ;  /* 0x000000102b277819 */ /* 0x050fe200000006ff */
[----:B------:R-:W-:Y:S01]  /*8500*/  UIADD3 UR5, UPT, UPT, UR5, 0xf0, URZ ;  /* 0x000000f005057890 */ /* 0x000fe2000fffe0ff */
[----:B------:R-:W-:Y:S02]  /*8510*/  LOP3.LUT R42, R43, 0xffff0000, RZ, 0xc0, !PT ;  /* 0xffff00002b2a7812 */ /* 0x000fe400078ec0ff */
[C---:B------:R-:W-:Y:S01]  /*8520*/  SHF.L.U32 R41, R48.reuse, 0x10, RZ ;  /* 0x0000001030297819 */ /* 0x040fe200000006ff */
[----:B------:R-:W-:Y:S01]  /*8530*/  UPRMT UR5, UR48, 0x654, UR5 ;  /* 0x0000065430057896 */ /* 0x000fe20008000005 */
[----:B------:R-:W-:Y:S02]  /*8540*/  LOP3.LUT R44, R48, 0xffff0000, RZ, 0xc0, !PT ;  /* 0xffff0000302c7812 */ /* 0x000fe400078ec0ff */
[C---:B------:R-:W-:Y:S02]  /*8550*/  SHF.L.U32 R43, R49.reuse, 0x10, RZ ;  /* 0x00000010312b7819 */ /* 0x040fe400000006ff */
[----:B------:R-:W-:Y:S02]  /*8560*/  LOP3.LUT R46, R49, 0xffff0000, RZ, 0xc0, !PT ;  /* 0xffff0000312e7812 */ /* 0x000fe400078ec0ff */
[C---:B------:R-:W-:Y:S02]  /*8570*/  SHF.L.U32 R45, R50.reuse, 0x10, RZ ;  /* 0x00000010322d7819 */ /* 0x040fe400000006ff */
[----:B-1----:R-:W-:Y:S01]  /*8580*/  SYNCS.ARRIVE.TRANS64.RED.A1T0 RZ, [UR5], RZ ;  /* 0x000000ffffff79a7 */ /* 0x002fe20008100405 */
[----:B------:R-:W-:Y:S02]  /*8590*/  LOP3.LUT R48, R50, 0xffff0000, RZ, 0xc0, !PT ;  /* 0xffff000032307812 */ /* 0x000fe400078ec0ff */
[C---:B------:R-:W-:Y:S02]  /*85a0*/  SHF.L.U32 R47, R51.reuse, 0x10, RZ ;  /* 0x00000010332f7819 */ /* 0x040fe400000006ff */
[----:B------:R-:W-:Y:S01]  /*85b0*/  LOP3.LUT R50, R51, 0xffff0000, RZ, 0xc0, !PT ;  /* 0xffff000033327812 */ /* 0x000fe200078ec0ff */
[C---:B------:R-:W-:Y:S01]  /*85c0*/  FMUL R0, R33.reuse, R4 ;  /* 0x0000000421007220 */ /* 0x040fe20000400000 */
[C---:B------:R-:W-:Y:S01]  /*85d0*/  FMUL R2, R33.reuse, R5 ;  /* 0x0000000521027220 */ /* 0x040fe20000400000 */
[C---:B------:R-:W-:Y:S01]  /*85e0*/  FMUL R3, R33.reuse, R6 ;  /* 0x0000000621037220 */ /* 0x040fe20000400000 */
[----:B------:R-:W-:Y:S01]  /*85f0*/  FMUL R7, R33, R7 ;  /* 0x0000000721077220 */ /* 0x000fe20000400000 */
[C---:B------:R-:W-:Y:S01]  /*8600*/  FFMA R0, R35.reuse, R20, R0 ;  /* 0x0000001423007223 */ /* 0x040fe20000000000 */
[C---:B------:R-:W-:Y:S01]  /*8610*/  FFMA R2, R35.reuse, R21, R2 ;  /* 0x0000001523027223 */ /* 0x040fe20000000002 */
[C---:B------:R-:W-:Y:S01]  /*8620*/  FFMA R3, R35.reuse, R36, R3 ;  /* 0x0000002423037223 */ /* 0x040fe20000000003 */
[----:B------:R-:W-:Y:S01]  /*8630*/  FFMA R7, R35, R38, R7 ;  /* 0x0000002623077223 */ /* 0x000fe20000000007 */
[C---:B------:R-:W-:Y:S01]  /*8640*/  FMUL R4, R33.reuse, R8 ;  /* 0x0000000821047220 */ /* 0x040fe20000400000 */
[C---:B------:R-:W-:Y:S01]  /*8650*/  FMUL R5, R33.reuse, R9 ;  /* 0x0000000921057220 */ /* 0x040fe20000400000 */
[----:B---3--:R-:W-:Y:S01]  /*8660*/  F2FP.BF16.F32.PACK_AB R84, R2, R0 ;  /* 0x000000000254723e */ /* 0x008fe200000010ff */
[----:B------:R-:W-:Y:S01]  /*8670*/  FMUL R6, R33, R10 ;  /* 0x0000000a21067220 */ /* 0x000fe20000400000 */
[----:B------:R-:W-:Y:S01]  /*8680*/  F2FP.BF16.F32.PACK_AB R85, R7, R3 ;  /* 0x000000030755723e */ /* 0x000fe200000010ff */
[C---:B------:R-:W-:Y:S01]  /*8690*/  FFMA R4, R35.reuse, R37, R4 ;  /* 0x0000002523047223 */ /* 0x040fe20000000004 */
[----:B------:R-:W-:Y:S01]  /*86a0*/  FFMA R5, R35, R40, R5 ;  /* 0x0000002823057223 */ /* 0x000fe20000000005 */
[C---:B------:R-:W-:Y:S01]  /*86b0*/  FMUL R11, R33.reuse, R11 ;  /* 0x0000000b210b7220 */ /* 0x040fe20000400000 */
[C---:B------:R-:W-:Y:S01]  /*86c0*/  FMUL R8, R33.reuse, R12 ;  /* 0x0000000c21087220 */ /* 0x040fe20000400000 */
[----:B------:R-:W-:Y:S01]  /*86d0*/  FMUL R9, R33, R13 ;  /* 0x0000000d21097220 */ /* 0x000fe20000400000 */
[----:B------:R-:W-:Y:S01]  /*86e0*/  FFMA R6, R35, R39, R6 ;  /* 0x0000002723067223 */ /* 0x000fe20000000006 */
        /* <DEDUP_REMOVED lines=38> */
.L_x_128:
[----:B------:R-:W-:Y:S05]  /*8950*/  BSYNC.RECONVERGENT B0 ;  /* 0x0000000000007941 */ /* 0x000fea0003800200 */
.L_x_127:
[----:B------:R-:W-:Y:S01]  /*8960*/  BAR.SYNC.DEFER_BLOCKING 0x1, 0x80 ;  /* 0x0042000000007b1d */ /* 0x000fe20000010000 */
[----:B------:R-:W-:Y:S01]  /*8970*/  UISETP.NE.AND UP0, UPT, UR53, -0x4, UPT ;  /* 0xfffffffc3500788c */ /* 0x000fe2000bf05270 */
[----:B------:R-:W-:Y:S08]  /*8980*/  IADD3 R0, PT, PT, R30, 0x1, RZ ;  /* 0x000000011e007810 */ /* 0x000ff00007ffe0ff */
[----:B------:R-:W-:Y:S05]  /*8990*/  BRA.U !UP0, `(.L_x_129) ;  /* 0x0000000108287547 */ /* 0x000fea000b800000 */
[----:B------:R-:W-:Y:S01]  /*89a0*/  ISETP.NE.AND P0, PT, R80, RZ, PT ;  /* 0x000000ff5000720c */ /* 0x000fe20003f05270 */
[----:B------:R-:W-:Y:S01]  /*89b0*/  IMAD.U32 R2, RZ, RZ, UR54 ;  /* 0x00000036ff027e24 */ /* 0x000fe2000f8e00ff */
[----:B------:R-:W-:Y:S02]  /*89c0*/  UIADD3 UR54, UPT, UPT, UR54, 0x1, URZ ;  /* 0x0000000136367890 */ /* 0x000fe4000fffe0ff */
[----:B------:R-:W-:Y:S02]  /*89d0*/  ISETP.NE.U32.OR P0, PT, R79, 0x1, !P0 ;  /* 0x000000014f00780c */ /* 0x000fe40004705470 */
[----:B------:R-:W-:Y:S04]  /*89e0*/  UISETP.NE.AND UP0, UPT, UR54, 0x4, UPT ;  /* 0x000000043600788c */ /* 0x000fe8000bf05270 */
[----:B------:R-:W-:Y:S07]  /*89f0*/  USEL UR54, UR54, URZ, UP0 ;  /* 0x000000ff36367287 */ /* 0x000fee0008000000 */
[----:B------:R-:W-:Y:S05]  /*8a00*/  @P0 LEA R2, R2, UR50, 0x3 ;  /* 0x0000003202020c11 */ /* 0x000fea000f8e18ff */
[----:B------:R-:W-:Y:S05]  /*8a10*/  @P0 VIADD R3, R2, 0xa0 ;  /* 0x000000a002030836 */ /* 0x000fea0000000000 */
[----:B------:R-:W-:Y:S04]  /*8a20*/  @P0 PRMT R3, R92, 0x654, R3 ;  /* 0x000006545c030816 */ /* 0x000fe80000000003 */
[----:B------:R2:W-:Y:S03]  /*8a30*/  @P0 SYNCS.ARRIVE.TRANS64.RED.A1T0 RZ, [R3+URZ], RZ ;  /* 0x000000ff03ff09a7 */ /* 0x0005e600081004ff */
.L_x_129:
[----:B------:R-:W-:Y:S01]  /*8a40*/  LOP3.LUT P0, RZ, R62, 0x1, RZ, 0xc0, !PT ;  /* 0x000000013eff7812 */ /* 0x000fe2000780c0ff */
[----:B------:R-:W-:Y:S01]  /*8a50*/  UIADD3 UR53, UPT, UPT, UR53, 0x4, URZ ;  /* 0x0000000435357890 */ /* 0x000fe2000fffe0ff */
[C---:B------:R-:W-:Y:S01]  /*8a60*/  ISETP.NE.AND P1, PT, R0.reuse, 0x2, PT ;  /* 0x000000020000780c */ /* 0x040fe20003f25270 */
[----:B------:R-:W-:Y:S01]  /*8a70*/  UMOV UR45, UR52 ;  /* 0x00000034002d7c82 */ /* 0x000fe20008000000 */
[----:B------:R-:W-:Y:S01]  /*8a80*/  LOP3.LUT R69, R69, 0x1, RZ, 0x3c, !PT ;  /* 0x0000000145457812 */ /* 0x000fe200078e3cff */
[----:B------:R-:W-:Y:S01]  /*8a90*/  IMAD.IADD R19, R29, 0x1, R58 ;  /* 0x000000011d137824 */ /* 0x000fe200078e023a */
[----:B--2---:R-:W-:Y:S01]  /*8aa0*/  SEL R3, RZ, 0x1, P1 ;  /* 0x00000001ff037807 */ /* 0x004fe20000800000 */
[----:B------:R-:W-:Y:S01]  /*8ab0*/  IMAD.IADD R21, R31, 0x1, R64 ;  /* 0x000000011f157824 */ /* 0x000fe200078e0240 */
[----:B------:R-:W-:Y:S02]  /*8ac0*/  SEL R30, R0, RZ, P1 ;  /* 0x000000ff001e7207 */ /* 0x000fe40000800000 */
[----:B------:R-:W-:Y:S03]  /*8ad0*/  LOP3.LUT R70, R70, R3, RZ, 0x3c, !PT ;  /* 0x0000000346467212 */ /* 0x000fe600078e3cff */
[----:B------:R-:W-:Y:S05]  /*8ae0*/  @P0 BRA `(.L_x_130) ;  /* 0xffffffcc00740947 */ /* 0x000fea000383ffff */
[----:B------:R-:W-:-:S09]  /*8af0*/  UISETP.NE.AND UP0, UPT, UR49, URZ, UPT ;  /* 0x000000ff3100728c */ /* 0x000fd2000bf05270 */
[----:B------:R-:W-:Y:S05]  /*8b00*/  BRA.U !UP0, `(.L_x_131) ;  /* 0x0000000108487547 */ /* 0x000fea000b800000 */
[----:B------:R-:W2:Y:S02]  /*8b10*/  LDCU.64 UR4, c[0x0][0x890] ;  /* 0x00011200ff0477ac */ /* 0x000ea40008000a00 */
[----:B--2---:R-:W-:-:S04]  /*8b20*/  UISETP.NE.U32.AND UP0, UPT, UR4, URZ, UPT ;  /* 0x000000ff0400728c */ /* 0x004fc8000bf05070 */
[----:B------:R-:W-:-:S09]  /*8b30*/  UISETP.NE.AND.EX UP0, UPT, UR5, URZ, UPT, UP0 ;  /* 0x000000ff0500728c */ /* 0x000fd2000bf05300 */
[----:B------:R-:W-:Y:S05]  /*8b40*/  BRA.U UP0, `(.L_x_132) ;  /* 0x00000001000c7547 */ /* 0x000fea000b800000 */
[----:B------:R-:W-:-:S13]  /*8b50*/  FSETP.NEU.AND P0, PT, R35, RZ, PT ;  /* 0x000000ff2300720b */ /* 0x000fda0003f0d000 */
[----:B------:R-:W-:Y:S05]  /*8b60*/  @!P0 EXIT ;  /* 0x000000000000894d */ /* 0x000fea0003800000 */
[----:B------:R-:W-:Y:S05]  /*8b70*/  BRA `(.L_x_131) ;  /* 0x00000000002c7947 */ /* 0x000fea0003800000 */
.L_x_132:
[----:B------:R-:W-:Y:S01]  /*8b80*/  ISETP.NE.AND P0, PT, R78, RZ, PT ;  /* 0x000000ff4e00720c */ /* 0x000fe20003f05270 */
[----:B------:R-:W-:-:S12]  /*8b90*/  BSSY.RECONVERGENT B0, `(.L_x_131) ;  /* 0x0000009000007945 */ /* 0x000fd80003800200 */
[----:B------:R-:W-:Y:S05]  /*8ba0*/  @P0 BRA `(.L_x_133) ;  /* 0x0000000000140947 */ /* 0x000fea0003800000 */
[----:B------:R-:W2:Y:S02]  /*8bb0*/  LDCU.64 UR4, c[0x0][0x888] ;  /* 0x00011100ff0477ac */ /* 0x000ea40008000a00 */
[----:B--2---:R-:W-:-:S04]  /*8bc0*/  ISETP.NE.U32.AND P0, PT, RZ, UR4, PT ;  /* 0x00000004ff007c0c */ /* 0x004fc8000bf05070 */
[----:B------:R-:W-:-:S13]  /*8bd0*/  ISETP.NE.AND.EX P0, PT, RZ, UR5, PT, P0 ;  /* 0x00000005ff007c0c */ /* 0x000fda000bf05300 */
[----:B------:R-:W-:Y:S05]  /*8be0*/  @!P0 EXIT ;  /* 0x000000000000894d */ /* 0x000fea0003800000 */
[----:B------:R-:W-:Y:S05]  /*8bf0*/  BRA `(.L_x_134) ;  /* 0x0000000000087947 */ /* 0x000fea0003800000 */
.L_x_133:
[----:B------:R-:W-:-:S13]  /*8c00*/  FSETP.NEU.AND P0, PT, R35, RZ, PT ;  /* 0x000000ff2300720b */ /* 0x000fda0003f0d000 */
[----:B------:R-:W-:Y:S05]  /*8c10*/  @!P0 EXIT ;  /* 0x000000000000894d */ /* 0x000fea0003800000 */
.L_x_134:
[----:B------:R-:W-:Y:S05]  /*8c20*/  BSYNC.RECONVERGENT B0 ;  /* 0x0000000000007941 */ /* 0x000fea0003800200 */
.L_x_131:
[----:B------:R-:W-:Y:S01]  /*8c30*/  ULEA UR4, UR54, UR50, 0x3 ;  /* 0x0000003236047291 */ /* 0x000fe2000f8e18ff */
[----:B------:R-:W-:-:S04]  /*8c40*/  DEPBAR.LE SB0, 0x0 ;  /* 0x000080000000791a */ /* 0x000fc80000000000 */
[----:B------:R-:W-:-:S04]  /*8c50*/  UIADD3 UR4, UPT, UPT, UR4, 0xa0, URZ ;  /* 0x000000a004047890 */ /* 0x000fc8000fffe0ff */
[----:B------:R-:W-:-:S09]  /*8c60*/  UPRMT UR4, UR48, 0x654, UR4 ;  /* 0x0000065430047896 */ /* 0x000fd20008000004 */
[----:B------:R-:W-:Y:S01]  /*8c70*/  SYNCS.ARRIVE.TRANS64.RED.A1T0 RZ, [UR4], RZ ;  /* 0x000000ffffff79a7 */ /* 0x000fe20008100404 */
[----:B------:R-:W-:Y:S05]  /*8c80*/  EXIT ;  /* 0x000000000000794d */ /* 0x000fea0003800000 */
.L_x_25:
[----:B------:R-:W-:Y:S07]  /*8c90*/  MOV R3, UR37 ;  /* 0x0000002500037c02 */ /* 0x000fee0008000f00 */
.L_x_135:
[----:B--2---:R2:W3:Y:S02]  /*8ca0*/  SYNCS.PHASECHK.TRANS64.TRYWAIT P0, [R3+URZ+0x40], R6 ;  /* 0x00004006030075a7 */ /* 0x0044e400080011ff */
[----:B---3--:R-:W-:Y:S05]  /*8cb0*/  @!P0 NANOSLEEP.SYNCS 0x989680 ;  /* 0x009896800000895d */ /* 0x008fea0003900000 */
[----:B------:R-:W3:Y:S02]  /*8cc0*/  @!P0 SYNCS.PHASECHK.TRANS64 P0, [R3+URZ+0x40], R6 ;  /* 0x00004006030085a7 */ /* 0x000ee400080010ff */
[----:B---3--:R-:W-:Y:S05]  /*8cd0*/  @!P0 BRA `(.L_x_135) ;  /* 0xfffffffc00f08947 */ /* 0x008fea000383ffff */
[----:B------:R-:W-:Y:S05]  /*8ce0*/  BRA `(.L_x_24) ;  /* 0xffffff8c00b87947 */ /* 0x000fea000383ffff */
.L_x_32:
[----:B------:R-:W-:Y:S07]  /*8cf0*/  MOV R3, UR41 ;  /* 0x0000002900037c02 */ /* 0x000fee0008000f00 */
.L_x_136:
[----:B--2---:R2:W1:Y:S02]  /*8d00*/  SYNCS.PHASECHK.TRANS64.TRYWAIT P0, [R3+URZ+0x40], R6 ;  /* 0x00004006030075a7 */ /* 0x00446400080011ff */
[----:B-1----:R-:W-:Y:S05]  /*8d10*/  @!P0 NANOSLEEP.SYNCS 0x989680 ;  /* 0x009896800000895d */ /* 0x002fea0003900000 */
[----:B------:R-:W1:Y:S02]  /*8d20*/  @!P0 SYNCS.PHASECHK.TRANS64 P0, [R3+URZ+0x40], R6 ;  /* 0x00004006030085a7 */ /* 0x000e6400080010ff */
[----:B-1----:R-:W-:Y:S05]  /*8d30*/  @!P0 BRA `(.L_x_136) ;  /* 0xfffffffc00f08947 */ /* 0x002fea000383ffff */
[----:B------:R-:W-:Y:S05]  /*8d40*/  BRA `(.L_x_31) ;  /* 0xffffff9400147947 */ /* 0x000fea000383ffff */
.L_x_37:
[----:B-1----:R-:W-:-:S07]  /*8d50*/  MOV R2, UR35 ;  /* 0x0000002300027c02 */ /* 0x002fce0008000f00 */
.L_x_137:
[----:B-1----:R1:W3:Y:S02]  /*8d60*/  SYNCS.PHASECHK.TRANS64.TRYWAIT P0, [R2+URZ+0xd0], R3 ;  /* 0x0000d003020075a7 */ /* 0x0022e400080011ff */
[----:B---3--:R-:W-:Y:S05]  /*8d70*/  @!P0 NANOSLEEP.SYNCS 0x989680 ;  /* 0x009896800000895d */ /* 0x008fea0003900000 */
[----:B------:R-:W3:Y:S02]  /*8d80*/  @!P0 SYNCS.PHASECHK.TRANS64 P0, [R2+URZ+0xd0], R3 ;  /* 0x0000d003020085a7 */ /* 0x000ee400080010ff */
[----:B---3--:R-:W-:Y:S05]  /*8d90*/  @!P0 BRA `(.L_x_137) ;  /* 0xfffffffc00f08947 */ /* 0x008fea000383ffff */
[----:B------:R-:W-:Y:S05]  /*8da0*/  BRA `(.L_x_138) ;  /* 0xffffff98001c7947 */ /* 0x000fea000383ffff */
.L_x_41:
[----:B------:R-:W-:-:S07]  /*8db0*/  MOV R0, UR4 ;  /* 0x0000000400007c02 */ /* 0x000fce0008000f00 */
.L_x_139:
[----:B-1----:R1:W2:Y:S02]  /*8dc0*/  SYNCS.PHASECHK.TRANS64.TRYWAIT P0, [R0+URZ], R3 ;  /* 0x00000003000075a7 */ /* 0x0022a400080011ff */
[----:B--2---:R-:W-:Y:S05]  /*8dd0*/  @!P0 NANOSLEEP.SYNCS 0x989680 ;  /* 0x009896800000895d */ /* 0x004fea0003900000 */
[----:B------:R-:W2:Y:S02]  /*8de0*/  @!P0 SYNCS.PHASECHK.TRANS64 P0, [R0+URZ], R3 ;  /* 0x00000003000085a7 */ /* 0x000ea400080010ff */
[----:B--2---:R-:W-:Y:S05]  /*8df0*/  @!P0 BRA `(.L_x_139) ;  /* 0xfffffffc00f08947 */ /* 0x004fea000383ffff */
[----:B------:R-:W-:Y:S05]  /*8e00*/  BRA `(.L_x_140) ;  /* 0xffffff9c006c7947 */ /* 0x000fea000383ffff */
.L_x_42:
[----:B------:R-:W-:-:S07]  /*8e10*/  MOV R0, UR4 ;  /* 0x0000000400007c02 */ /* 0x000fce0008000f00 */
.L_x_141:
[----:B-1----:R1:W2:Y:S02]  /*8e20*/  SYNCS.PHASECHK.TRANS64.TRYWAIT P0, [R0+URZ], R3 ;  /* 0x00000003000075a7 */ /* 0x0022a400080011ff */
[----:B--2---:R-:W-:Y:S05]  /*8e30*/  @!P0 NANOSLEEP.SYNCS 0x989680 ;  /* 0x009896800000895d */ /* 0x004fea0003900000 */
[----:B------:R-:W2:Y:S02]  /*8e40*/  @!P0 SYNCS.PHASECHK.TRANS64 P0, [R0+URZ], R3 ;  /* 0x00000003000085a7 */ /* 0x000ea400080010ff */
[----:B--2---:R-:W-:Y:S05]  /*8e50*/  @!P0 BRA `(.L_x_141) ;  /* 0xfffffffc00f08947 */ /* 0x004fea000383ffff */
[----:B------:R-:W-:Y:S05]  /*8e60*/  BRA `(.L_x_142) ;  /* 0xffffff9c00787947 */ /* 0x000fea000383ffff */
.L_x_43:
[----:B------:R-:W-:-:S07]  /*8e70*/  MOV R0, UR4 ;  /* 0x0000000400007c02 */ /* 0x000fce0008000f00 */
.L_x_143:
[----:B-1----:R1:W2:Y:S02]  /*8e80*/  SYNCS.PHASECHK.TRANS64.TRYWAIT P0, [R0+URZ], R3 ;  /* 0x00000003000075a7 */ /* 0x0022a400080011ff */
[----:B--2---:R-:W-:Y:S05]  /*8e90*/  @!P0 NANOSLEEP.SYNCS 0x989680 ;  /* 0x009896800000895d */ /* 0x004fea0003900000 */
[----:B------:R-:W2:Y:S02]  /*8ea0*/  @!P0 SYNCS.PHASECHK.TRANS64 P0, [R0+URZ], R3 ;  /* 0x00000003000085a7 */ /* 0x000ea400080010ff */
[----:B--2---:R-:W-:Y:S05]  /*8eb0*/  @!P0 BRA `(.L_x_143) ;  /* 0xfffffffc00f08947 */ /* 0x004fea000383ffff */
[----:B------:R-:W-:Y:S05]  /*8ec0*/  BRA `(.L_x_144) ;  /* 0xffffff9c00847947 */ /* 0x000fea000383ffff */
.L_x_44:
[----:B------:R-:W-:-:S07]  /*8ed0*/  MOV R0, UR4 ;  /* 0x0000000400007c02 */ /* 0x000fce0008000f00 */
.L_x_145:
[----:B-1----:R1:W2:Y:S02]  /*8ee0*/  SYNCS.PHASECHK.TRANS64.TRYWAIT P0, [R0+URZ], R3 ;  /* 0x00000003000075a7 */ /* 0x0022a400080011ff */
[----:B--2---:R-:W-:Y:S05]  /*8ef0*/  @!P0 NANOSLEEP.SYNCS 0x989680 ;  /* 0x009896800000895d */ /* 0x004fea0003900000 */
[----:B------:R-:W2:Y:S02]  /*8f00*/  @!P0 SYNCS.PHASECHK.TRANS64 P0, [R0+URZ], R3 ;  /* 0x00000003000085a7 */ /* 0x000ea400080010ff */
[----:B--2---:R-:W-:Y:S05]  /*8f10*/  @!P0 BRA `(.L_x_145) ;  /* 0xfffffffc00f08947 */ /* 0x004fea000383ffff */
[----:B------:R-:W-:Y:S05]  /*8f20*/  BRA `(.L_x_146) ;  /* 0xffffff9c00907947 */ /* 0x000fea000383ffff */
.L_x_45:
[----:B------:R-:W-:-:S07]  /*8f30*/  MOV R0, UR4 ;  /* 0x0000000400007c02 */ /* 0x000fce0008000f00 */
.L_x_147:
[----:B-1----:R1:W2:Y:S02]  /*8f40*/  SYNCS.PHASECHK.TRANS64.TRYWAIT P0, [R0+URZ], R3 ;  /* 0x00000003000075a7 */ /* 0x0022a400080011ff */
[----:B--2---:R-:W-:Y:S05]  /*8f50*/  @!P0 NANOSLEEP.SYNCS 0x989680 ;  /* 0x009896800000895d */ /* 0x004fea0003900000 */
[----:B------:R-:W2:Y:S02]  /*8f60*/  @!P0 SYNCS.PHASECHK.TRANS64 P0, [R0+URZ], R3 ;  /* 0x00000003000085a7 */ /* 0x000ea400080010ff */
[----:B--2---:R-:W-:Y:S05]  /*8f70*/  @!P0 BRA `(.L_x_147) ;  /* 0xfffffffc00f08947 */ /* 0x004fea000383ffff */
[----:B------:R-:W-:Y:S05]  /*8f80*/  BRA `(.L_x_148) ;  /* 0xffffff9c009c7947 */ /* 0x000fea000383ffff */
.L_x_46:
[----:B------:R-:W-:-:S07]  /*8f90*/  MOV R0, UR4 ;  /* 0x0000000400007c02 */ /* 0x000fce0008000f00 */
.L_x_149:
[----:B-1----:R1:W2:Y:S02]  /*8fa0*/  SYNCS.PHASECHK.TRANS64.TRYWAIT P0, [R0+URZ], R3 ;  /* 0x00000003000075a7 */ /* 0x0022a400080011ff */
[----:B--2---:R-:W-:Y:S05]  /*8fb0*/  @!P0 NANOSLEEP.SYNCS 0x989680 ;  /* 0x009896800000895d */ /* 0x004fea0003900000 */
[----:B------:R-:W2:Y:S02]  /*8fc0*/  @!P0 SYNCS.PHASECHK.TRANS64 P0, [R0+URZ], R3 ;  /* 0x00000003000085a7 */ /* 0x000ea400080010ff */
[----:B--2---:R-:W-:Y:S05]  /*8fd0*/  @!P0 BRA `(.L_x_149) ;  /* 0xfffffffc00f08947 */ /* 0x004fea000383ffff */
[----:B------:R-:W-:Y:S05]  /*8fe0*/  BRA `(.L_x_150) ;  /* 0xffffff9c00a87947 */ /* 0x000fea000383ffff */
.L_x_47:
[----:B------:R-:W-:-:S07]  /*8ff0*/  MOV R0, UR4 ;  /* 0x0000000400007c02 */ /* 0x000fce0008000f00 */
.L_x_151:
[----:B-1----:R1:W2:Y:S02]  /*9000*/  SYNCS.PHASECHK.TRANS64.TRYWAIT P0, [R0+URZ], R3 ;  /* 0x00000003000075a7 */ /* 0x0022a400080011ff */
[----:B--2---:R-:W-:Y:S05]  /*9010*/  @!P0 NANOSLEEP.SYNCS 0x989680 ;  /* 0x009896800000895d */ /* 0x004fea0003900000 */
[----:B------:R-:W2:Y:S02]  /*9020*/  @!P0 SYNCS.PHASECHK.TRANS64 P0, [R0+URZ], R3 ;  /* 0x00000003000085a7 */ /* 0x000ea400080010ff */
[----:B--2---:R-:W-:Y:S05]  /*9030*/  @!P0 BRA `(.L_x_151) ;  /* 0xfffffffc00f08947 */ /* 0x004fea000383ffff */
[----:B------:R-:W-:Y:S05]  /*9040*/  BRA `(.L_x_152) ;  /* 0xffffff9c00b47947 */ /* 0x000fea000383ffff */
.L_x_50:
[----:B------:R-:W-:-:S07]  /*9050*/  MOV R4, UR48 ;  /* 0x0000003000047c02 */ /* 0x000fce0008000f00 */
.L_x_153:
[----:B--2---:R2:W3:Y:S02]  /*9060*/  SYNCS.PHASECHK.TRANS64.TRYWAIT P1, [R4+URZ+0xd8], R7 ;  /* 0x0000d807040075a7 */ /* 0x0044e400080211ff */
[----:B---3--:R-:W-:Y:S05]  /*9070*/  @!P1 NANOSLEEP.SYNCS 0x989680 ;  /* 0x009896800000995d */ /* 0x008fea0003900000 */
[----:B------:R-:W3:Y:S02]  /*9080*/  @!P1 SYNCS.PHASECHK.TRANS64 P1, [R4+URZ+0xd8], R7 ;  /* 0x0000d807040095a7 */ /* 0x000ee400080210ff */
[----:B---3--:R-:W-:Y:S05]  /*9090*/  @!P1 BRA `(.L_x_153) ;  /* 0xfffffffc00f09947 */ /* 0x008fea000383ffff */
[----:B------:R-:W-:Y:S05]  /*90a0*/  BRA `(.L_x_154) ;  /* 0xffffffa000187947 */ /* 0x000fea000383ffff */
.L_x_51:
[----:B--2---:R-:W-:-:S07]  /*90b0*/  MOV R4, UR48 ;  /* 0x0000003000047c02 */ /* 0x004fce0008000f00 */
.L_x_155:
[----:B--2---:R2:W3:Y:S02]  /*90c0*/  SYNCS.PHASECHK.TRANS64.TRYWAIT P1, [R4+URZ+0xd0], R5 ;  /* 0x0000d005040075a7 */ /* 0x0044e400080211ff */
[----:B---3--:R-:W-:Y:S05]  /*90d0*/  @!P1 NANOSLEEP.SYNCS 0x989680 ;  /* 0x009896800000995d */ /* 0x008fea0003900000 */
[----:B------:R-:W3:Y:S02]  /*90e0*/  @!P1 SYNCS.PHASECHK.TRANS64 P1, [R4+URZ+0xd0], R5 ;  /* 0x0000d005040095a7 */ /* 0x000ee400080210ff */
[----:B---3--:R-:W-:Y:S05]  /*90f0*/  @!P1 BRA `(.L_x_155) ;  /* 0xfffffffc00f09947 */ /* 0x008fea000383ffff */
[----:B------:R-:W-:Y:S05]  /*9100*/  BRA `(.L_x_156) ;  /* 0xffffffa000207947 */ /* 0x000fea000383ffff */
.L_x_59:
[----:B------:R-:W-:-:S07]  /*9110*/  MOV R0, UR7 ;  /* 0x0000000700007c02 */ /* 0x000fce0008000f00 */
.L_x_157:
[----:B---3--:R3:W4:Y:S02]  /*9120*/  SYNCS.PHASECHK.TRANS64.TRYWAIT P0, [R0+URZ+0xd0], R3 ;  /* 0x0000d003000075a7 */ /* 0x00872400080011ff */
[----:B----4-:R-:W-:Y:S05]  /*9130*/  @!P0 NANOSLEEP.SYNCS 0x989680 ;  /* 0x009896800000895d */ /* 0x010fea0003900000 */
[----:B------:R-:W4:Y:S02]  /*9140*/  @!P0 SYNCS.PHASECHK.TRANS64 P0, [R0+URZ+0xd0], R3 ;  /* 0x0000d003000085a7 */ /* 0x000f2400080010ff */
[----:B----4-:R-:W-:Y:S05]  /*9150*/  @!P0 BRA `(.L_x_157) ;  /* 0xfffffffc00f08947 */ /* 0x010fea000383ffff */
[----:B------:R-:W-:Y:S05]  /*9160*/  BRA `(.L_x_158) ;  /* 0xffffffa400a87947 */ /* 0x000fea000383ffff */
.L_x_60:
[----:B------:R-:W-:-:S07]  /*9170*/  MOV R0, UR9 ;  /* 0x0000000900007c02 */ /* 0x000fce0008000f00 */
.L_x_159:
[----:B--2---:R2:W3:Y:S02]  /*9180*/  SYNCS.PHASECHK.TRANS64.TRYWAIT P0, [R0+URZ+0xf0], R3 ;  /* 0x0000f003000075a7 */ /* 0x0044e400080011ff */
[----:B---3--:R-:W-:Y:S05]  /*9190*/  @!P0 NANOSLEEP.SYNCS 0x989680 ;  /* 0x009896800000895d */ /* 0x008fea0003900000 */
[----:B------:R-:W3:Y:S02]  /*91a0*/  @!P0 SYNCS.PHASECHK.TRANS64 P0, [R0+URZ+0xf0], R3 ;  /* 0x0000f003000085a7 */ /* 0x000ee400080010ff */
[----:B---3--:R-:W-:Y:S05]  /*91b0*/  @!P0 BRA `(.L_x_159) ;  /* 0xfffffffc00f08947 */ /* 0x008fea000383ffff */
[----:B------:R-:W-:Y:S05]  /*91c0*/  BRA `(.L_x_160) ;  /* 0xffffffa400c07947 */ /* 0x000fea000383ffff */
.L_x_63:
[----:B--2---:R-:W-:Y:S07]  /*91d0*/  MOV R0, UR8 ;  /* 0x0000000800007c02 */ /* 0x004fee0008000f00 */
.L_x_161:
[----:B--2---:R2:W3:Y:S02]  /*91e0*/  SYNCS.PHASECHK.TRANS64.TRYWAIT P0, [R0+URZ], R9 ;  /* 0x00000009000075a7 */ /* 0x0044e400080011ff */
[----:B---3--:R-:W-:Y:S05]  /*91f0*/  @!P0 NANOSLEEP.SYNCS 0x989680 ;  /* 0x009896800000895d */ /* 0x008fea0003900000 */
[----:B------:R-:W3:Y:S02]  /*9200*/  @!P0 SYNCS.PHASECHK.TRANS64 P0, [R0+URZ], R9 ;  /* 0x00000009000085a7 */ /* 0x000ee400080010ff */
[----:B---3--:R-:W-:Y:S05]  /*9210*/  @!P0 BRA `(.L_x_161) ;  /* 0xfffffffc00f08947 */ /* 0x008fea000383ffff */
[----:B------:R-:W-:Y:S05]  /*9220*/  BRA `(.L_x_62) ;  /* 0xffffffa400f07947 */ /* 0x000fea000383ffff */
.L_x_66:
[----:B------:R-:W-:-:S07]  /*9230*/  MOV R0, UR5 ;  /* 0x0000000500007c02 */ /* 0x000fce0008000f00 */
.L_x_162:
[----:B--2---:R2:W4:Y:S02]  /*9240*/  SYNCS.PHASECHK.TRANS64.TRYWAIT P0, [R0+URZ], R3 ;  /* 0x00000003000075a7 */ /* 0x00452400080011ff */
[----:B----4-:R-:W-:Y:S05]  /*9250*/  @!P0 NANOSLEEP.SYNCS 0x989680 ;  /* 0x009896800000895d */ /* 0x010fea0003900000 */
[----:B------:R-:W4:Y:S02]  /*9260*/  @!P0 SYNCS.PHASECHK.TRANS64 P0, [R0+URZ], R3 ;  /* 0x00000003000085a7 */ /* 0x000f2400080010ff */
[----:B----4-:R-:W-:Y:S05]  /*9270*/  @!P0 BRA `(.L_x_162) ;  /* 0xfffffffc00f08947 */ /* 0x010fea000383ffff */
[----:B------:R-:W-:Y:S05]  /*9280*/  BRA `(.L_x_163) ;  /* 0xffffffa800e07947 */ /* 0x000fea000383ffff */
.L_x_67:
[----:B------:R-:W-:-:S07]  /*9290*/  MOV R0, UR6 ;  /* 0x0000000600007c02 */ /* 0x000fce0008000f00 */
.L_x_164:
[----:B--2---:R2:W4:Y:S02]  /*92a0*/  SYNCS.PHASECHK.TRANS64.TRYWAIT P0, [R0+URZ], R3 ;  /* 0x00000003000075a7 */ /* 0x00452400080011ff */
[----:B----4-:R-:W-:Y:S05]  /*92b0*/  @!P0 NANOSLEEP.SYNCS 0x989680 ;  /* 0x009896800000895d */ /* 0x010fea0003900000 */
[----:B------:R-:W4:Y:S02]  /*92c0*/  @!P0 SYNCS.PHASECHK.TRANS64 P0, [R0+URZ], R3 ;  /* 0x00000003000085a7 */ /* 0x000f2400080010ff */
[----:B----4-:R-:W-:Y:S05]  /*92d0*/  @!P0 BRA `(.L_x_164) ;  /* 0xfffffffc00f08947 */ /* 0x010fea000383ffff */
[----:B------:R-:W-:Y:S05]  /*92e0*/  BRA `(.L_x_165) ;  /* 0xffffffa800ec7947 */ /* 0x000fea000383ffff */
.L_x_72:
[----:B------:R-:W-:Y:S07]  /*92f0*/  MOV R3, UR15 ;  /* 0x0000000f00037c02 */ /* 0x000fee0008000f00 */
.L_x_166:
[----:B--2---:R2:W3:Y:S02]  /*9300*/  SYNCS.PHASECHK.TRANS64.TRYWAIT P2, [R3+URZ+0xd0], R0 ;  /* 0x0000d000030075a7 */ /* 0x0044e400080411ff */
[----:B---3--:R-:W-:Y:S05]  /*9310*/  @!P2 NANOSLEEP.SYNCS 0x989680 ;  /* 0x009896800000a95d */ /* 0x008fea0003900000 */
[----:B------:R-:W3:Y:S02]  /*9320*/  @!P2 SYNCS.PHASECHK.TRANS64 P2, [R3+URZ+0xd0], R0 ;  /* 0x0000d0000300a5a7 */ /* 0x000ee400080410ff */
[----:B---3--:R-:W-:Y:S05]  /*9330*/  @!P2 BRA `(.L_x_166) ;  /* 0xfffffffc00f0a947 */ /* 0x008fea000383ffff */
[----:B------:R-:W-:Y:S05]  /*9340*/  BRA `(.L_x_167) ;  /* 0xffffffb000947947 */ /* 0x000fea000383ffff */
.L_x_75:
[----:B------:R-:W-:Y:S07]  /*9350*/  MOV R0, UR15 ;  /* 0x0000000f00007c02 */ /* 0x000fee0008000f00 */
.L_x_168:
[----:B--2---:R2:W3:Y:S02]  /*9360*/  SYNCS.PHASECHK.TRANS64.TRYWAIT P0, [R0+URZ+0xc8], R3 ;  /* 0x0000c803000075a7 */ /* 0x0044e400080011ff */
[----:B---3--:R-:W-:Y:S05]  /*9370*/  @!P0 NANOSLEEP.SYNCS 0x989680 ;  /* 0x009896800000895d */ /* 0x008fea0003900000 */
[----:B------:R-:W3:Y:S02]  /*9380*/  @!P0 SYNCS.PHASECHK.TRANS64 P0, [R0+URZ+0xc8], R3 ;  /* 0x0000c803000085a7 */ /* 0x000ee400080010ff */
[----:B---3--:R-:W-:Y:S05]  /*9390*/  @!P0 BRA `(.L_x_168) ;  /* 0xfffffffc00f08947 */ /* 0x008fea000383ffff */
[----:B------:R-:W-:Y:S05]  /*93a0*/  BRA `(.L_x_74) ;  /* 0xffffffb400a47947 */ /* 0x000fea000383ffff */
.L_x_78:
[----:B------:R-:W-:Y:S07]  /*93b0*/  MOV R3, UR15 ;  /* 0x0000000f00037c02 */ /* 0x000fee0008000f00 */
.L_x_169:
[----:B-1----:R1:W2:Y:S02]  /*93c0*/  SYNCS.PHASECHK.TRANS64.TRYWAIT P0, [R3+URZ+0xa0], R12 ;  /* 0x0000a00c030075a7 */ /* 0x0022a400080011ff */
[----:B--2---:R-:W-:Y:S05]  /*93d0*/  @!P0 NANOSLEEP.SYNCS 0x989680 ;  /* 0x009896800000895d */ /* 0x004fea0003900000 */
[----:B------:R-:W2:Y:S02]  /*93e0*/  @!P0 SYNCS.PHASECHK.TRANS64 P0, [R3+URZ+0xa0], R12 ;  /* 0x0000a00c030085a7 */ /* 0x000ea400080010ff */
[----:B--2---:R-:W-:Y:S05]  /*93f0*/  @!P0 BRA `(.L_x_169) ;  /* 0xfffffffc00f08947 */ /* 0x004fea000383ffff */
[----:B------:R-:W-:Y:S05]  /*9400*/  BRA `(.L_x_170) ;  /* 0xffffffb8005c7947 */ /* 0x000fea000383ffff */
.L_x_79:
[----:B-1----:R-:W-:Y:S07]  /*9410*/  MOV R3, UR15 ;  /* 0x0000000f00037c02 */ /* 0x002fee0008000f00 */
.L_x_171:
[----:B-1----:R1:W2:Y:S02]  /*9420*/  SYNCS.PHASECHK.TRANS64.TRYWAIT P0, [R3+URZ+0xa8], R12 ;  /* 0x0000a80c030075a7 */ /* 0x0022a400080011ff */
[----:B--2---:R-:W-:Y:S05]  /*9430*/  @!P0 NANOSLEEP.SYNCS 0x989680 ;  /* 0x009896800000895d */ /* 0x004fea0003900000 */
[----:B------:R-:W2:Y:S02]  /*9440*/  @!P0 SYNCS.PHASECHK.TRANS64 P0, [R3+URZ+0xa8], R12 ;  /* 0x0000a80c030085a7 */ /* 0x000ea400080010ff */
[----:B--2---:R-:W-:Y:S05]  /*9450*/  @!P0 BRA `(.L_x_171) ;  /* 0xfffffffc00f08947 */ /* 0x004fea000383ffff */
[----:B------:R-:W-:Y:S05]  /*9460*/  BRA `(.L_x_172) ;  /* 0xffffffb800947947 */ /* 0x000fea000383ffff */
.L_x_80:
[----:B-1----:R-:W-:Y:S07]  /*9470*/  MOV R3, UR15 ;  /* 0x0000000f00037c02 */ /* 0x002fee0008000f00 */
.L_x_173:
[----:B-1----:R1:W2:Y:S02]  /*9480*/  SYNCS.PHASECHK.TRANS64.TRYWAIT P0, [R3+URZ+0xb0], R12 ;  /* 0x0000b00c030075a7 */ /* 0x0022a400080011ff */
[----:B--2---:R-:W-:Y:S05]  /*9490*/  @!P0 NANOSLEEP.SYNCS 0x989680 ;  /* 0x009896800000895d */ /* 0x004fea0003900000 */
[----:B------:R-:W2:Y:S02]  /*94a0*/  @!P0 SYNCS.PHASECHK.TRANS64 P0, [R3+URZ+0xb0], R12 ;  /* 0x0000b00c030085a7 */ /* 0x000ea400080010ff */
[----:B--2---:R-:W-:Y:S05]  /*94b0*/  @!P0 BRA `(.L_x_173) ;  /* 0xfffffffc00f08947 */ /* 0x004fea000383ffff */
[----:B------:R-:W-:Y:S05]  /*94c0*/  BRA `(.L_x_174) ;  /* 0xffffffb800dc7947 */ /* 0x000fea000383ffff */
.L_x_81:
[----:B------:R-:W-:Y:S07]  /*94d0*/  MOV R3, UR15 ;  /* 0x0000000f00037c02 */ /* 0x000fee0008000f00 */
.L_x_175:
[----:B-1----:R1:W2:Y:S02]  /*94e0*/  SYNCS.PHASECHK.TRANS64.TRYWAIT P0, [R3+URZ+0xb8], R12 ;  /* 0x0000b80c030075a7 */ /* 0x0022a400080011ff */
[----:B--2---:R-:W-:Y:S05]  /*94f0*/  @!P0 NANOSLEEP.SYNCS 0x989680 ;  /* 0x009896800000895d */ /* 0x004fea0003900000 */
[----:B------:R-:W2:Y:S02]  /*9500*/  @!P0 SYNCS.PHASECHK.TRANS64 P0, [R3+URZ+0xb8], R12 ;  /* 0x0000b80c030085a7 */ /* 0x000ea400080010ff */
[----:B--2---:R-:W-:Y:S05]  /*9510*/  @!P0 BRA `(.L_x_175) ;  /* 0xfffffffc00f08947 */ /* 0x004fea000383ffff */
[----:B------:R-:W-:Y:S05]  /*9520*/  BRA `(.L_x_176) ;  /* 0xffffffbc00647947 */ /* 0x000fea000383ffff */
.L_x_83:
[----:B------:R-:W-:-:S07]  /*9530*/  MOV R0, UR15 ;  /* 0x0000000f00007c02 */ /* 0x000fce0008000f00 */
.L_x_177:
[----:B-1----:R1:W2:Y:S02]  /*9540*/  SYNCS.PHASECHK.TRANS64.TRYWAIT P0, [R0+URZ+0xa0], R3 ;  /* 0x0000a003000075a7 */ /* 0x0022a400080011ff */
[----:B--2---:R-:W-:Y:S05]  /*9550*/  @!P0 NANOSLEEP.SYNCS 0x989680 ;  /* 0x009896800000895d */ /* 0x004fea0003900000 */
[----:B------:R-:W2:Y:S02]  /*9560*/  @!P0 SYNCS.PHASECHK.TRANS64 P0, [R0+URZ+0xa0], R3 ;  /* 0x0000a003000085a7 */ /* 0x000ea400080010ff */
[----:B--2---:R-:W-:Y:S05]  /*9570*/  @!P0 BRA `(.L_x_177) ;  /* 0xfffffffc00f08947 */ /* 0x004fea000383ffff */
[----:B------:R-:W-:Y:S05]  /*9580*/  BRA `(.L_x_178) ;  /* 0xffffffbc00cc7947 */ /* 0x000fea000383ffff */
.L_x_84:
[----:B-1----:R-:W-:-:S07]  /*9590*/  MOV R0, UR15 ;  /* 0x0000000f00007c02 */ /* 0x002fce0008000f00 */
.L_x_179:
[----:B-1----:R1:W2:Y:S02]  /*95a0*/  SYNCS.PHASECHK.TRANS64.TRYWAIT P0, [R0+URZ+0xa8], R3 ;  /* 0x0000a803000075a7 */ /* 0x0022a400080011ff */
[----:B--2---:R-:W-:Y:S05]  /*95b0*/  @!P0 NANOSLEEP.SYNCS 0x989680 ;  /* 0x009896800000895d */ /* 0x004fea0003900000 */
[----:B------:R-:W2:Y:S02]  /*95c0*/  @!P0 SYNCS.PHASECHK.TRANS64 P0, [R0+URZ+0xa8], R3 ;  /* 0x0000a803000085a7 */ /* 0x000ea400080010ff */
[----:B--2---:R-:W-:Y:S05]  /*95d0*/  @!P0 BRA `(.L_x_179) ;  /* 0xfffffffc00f08947 */ /* 0x004fea000383ffff */
[----:B------:R-:W-:Y:S05]  /*95e0*/  BRA `(.L_x_180) ;  /* 0xffffffbc00bc7947 */ /* 0x000fea000383ffff */
.L_x_85:
[----:B-1----:R-:W-:-:S07]  /*95f0*/  MOV R0, UR15 ;  /* 0x0000000f00007c02 */ /* 0x002fce0008000f00 */
.L_x_181:
[----:B-1----:R1:W2:Y:S02]  /*9600*/  SYNCS.PHASECHK.TRANS64.TRYWAIT P0, [R0+URZ+0xb0], R3 ;  /* 0x0000b003000075a7 */ /* 0x0022a400080011ff */
[----:B--2---:R-:W-:Y:S05]  /*9610*/  @!P0 NANOSLEEP.SYNCS 0x989680 ;  /* 0x009896800000895d */ /* 0x004fea0003900000 */
[----:B------:R-:W2:Y:S02]  /*9620*/  @!P0 SYNCS.PHASECHK.TRANS64 P0, [R0+URZ+0xb0], R3 ;  /* 0x0000b003000085a7 */ /* 0x000ea400080010ff */
[----:B--2---:R-:W-:Y:S05]  /*9630*/  @!P0 BRA `(.L_x_181) ;  /* 0xfffffffc00f08947 */ /* 0x004fea000383ffff */
[----:B------:R-:W-:Y:S05]  /*9640*/  BRA `(.L_x_182) ;  /* 0xffffffbc00ac7947 */ /* 0x000fea000383ffff */
.L_x_87:
[----:B------:R-:W-:Y:S07]  /*9650*/  MOV R0, UR50 ;  /* 0x0000003200007c02 */ /* 0x000fee0008000f00 */
.L_x_183:
[----:B--2---:R2:W3:Y:S02]  /*9660*/  SYNCS.PHASECHK.TRANS64.TRYWAIT P0, [R0+URZ+0xd0], R3 ;  /* 0x0000d003000075a7 */ /* 0x0044e400080011ff */
[----:B---3--:R-:W-:Y:S05]  /*9670*/  @!P0 NANOSLEEP.SYNCS 0x989680 ;  /* 0x009896800000895d */ /* 0x008fea0003900000 */
[----:B------:R-:W3:Y:S02]  /*9680*/  @!P0 SYNCS.PHASECHK.TRANS64 P0, [R0+URZ+0xd0], R3 ;  /* 0x0000d003000085a7 */ /* 0x000ee400080010ff */
[----:B---3--:R-:W-:Y:S05]  /*9690*/  @!P0 BRA `(.L_x_183) ;  /* 0xfffffffc00f08947 */ /* 0x008fea000383ffff */
[----:B------:R-:W-:Y:S05]  /*96a0*/  BRA `(.L_x_184) ;  /* 0xffffffc000907947 */ /* 0x000fea000383ffff */
.L_x_98:
[----:B-1----:R-:W-:Y:S04]  /*96b0*/  MOV R2, UR50 ;  /* 0x0000003200027c02 */ /* 0x002fe80008000f00 */
[----:B------:R1:W3:Y:S03]  /*96c0*/  SYNCS.PHASECHK.TRANS64.TRYWAIT P1, [R2+URZ+0x80], R3 ;  /* 0x00008003020075a7 */ /* 0x0002e600080211ff */
[----:B---3--:R-:W-:Y:S05]  /*96d0*/  @!P1 NANOSLEEP.SYNCS 0x989680 ;  /* 0x009896800000995d */ /* 0x008fea0003900000 */
[----:B------:R-:W3:Y:S02]  /*96e0*/  @!P1 SYNCS.PHASECHK.TRANS64 P1, [R2+URZ+0x80], R3 ;  /* 0x00008003020095a7 */ /* 0x000ee400080210ff */
[----:B---3--:R-:W-:Y:S05]  /*96f0*/  @!P1 BRA `(.L_x_98) ;  /* 0xfffffffc00ec9947 */ /* 0x008fea000383ffff */
[----:B------:R-:W-:Y:S05]  /*9700*/  BRA `(.L_x_97) ;  /* 0xffffffd000787947 */ /* 0x000fea000383ffff */
.L_x_100:
[----:B-1----:R1:W4:Y:S02]  /*9710*/  SYNCS.PHASECHK.TRANS64.TRYWAIT P1, [R83+URZ+0xe0], R0 ;  /* 0x0000e000530075a7 */ /* 0x00232400080211ff */
[----:B----4-:R-:W-:Y:S05]  /*9720*/  @!P1 NANOSLEEP.SYNCS 0x989680 ;  /* 0x009896800000995d */ /* 0x010fea0003900000 */
[----:B------:R-:W4:Y:S02]  /*9730*/  @!P1 SYNCS.PHASECHK.TRANS64 P1, [R83+URZ+0xe0], R0 ;  /* 0x0000e000530095a7 */ /* 0x000f2400080210ff */
[----:B----4-:R-:W-:Y:S05]  /*9740*/  @!P1 BRA `(.L_x_100) ;  /* 0xfffffffc00f09947 */ /* 0x010fea000383ffff */
[----:B------:R-:W-:Y:S05]  /*9750*/  BRA `(.L_x_99) ;  /* 0xffffffd000947947 */ /* 0x000fea000383ffff */
.L_x_109:
[----:B--2---:R2:W4:Y:S02]  /*9760*/  SYNCS.PHASECHK.TRANS64.TRYWAIT P1, [R4+URZ+0x80], R3 ;  /* 0x00008003040075a7 */ /* 0x00452400080211ff */
[----:B----4-:R-:W-:Y:S05]  /*9770*/  @!P1 NANOSLEEP.SYNCS 0x989680 ;  /* 0x009896800000995d */ /* 0x010fea0003900000 */
[----:B------:R-:W4:Y:S02]  /*9780*/  @!P1 SYNCS.PHASECHK.TRANS64 P1, [R4+URZ+0x80], R3 ;  /* 0x00008003040095a7 */ /* 0x000f2400080210ff */
[----:B----4-:R-:W-:Y:S05]  /*9790*/  @!P1 BRA `(.L_x_109) ;  /* 0xfffffffc00f09947 */ /* 0x010fea000383ffff */
[----:B------:R-:W-:Y:S05]  /*97a0*/  BRA `(.L_x_108) ;  /* 0xffffffd800847947 */ /* 0x000fea000383ffff */
.L_x_117:
[----:B--2---:R2:W4:Y:S02]  /*97b0*/  SYNCS.PHASECHK.TRANS64.TRYWAIT P1, [R93+URZ+0x80], R4 ;  /* 0x000080045d0075a7 */ /* 0x00452400080211ff */
[----:B----4-:R-:W-:Y:S05]  /*97c0*/  @!P1 NANOSLEEP.SYNCS 0x989680 ;  /* 0x009896800000995d */ /* 0x010fea0003900000 */
[----:B------:R-:W4:Y:S02]  /*97d0*/  @!P1 SYNCS.PHASECHK.TRANS64 P1, [R93+URZ+0x80], R4 ;  /* 0x000080045d0095a7 */ /* 0x000f2400080210ff */
[----:B----4-:R-:W-:Y:S05]  /*97e0*/  @!P1 BRA `(.L_x_117) ;  /* 0xfffffffc00f09947 */ /* 0x010fea000383ffff */
[----:B------:R-:W-:Y:S05]  /*97f0*/  BRA `(.L_x_116) ;  /* 0xffffffe000887947 */ /* 0x000fea000383ffff */
.L_x_125:
[----:B--2---:R2:W4:Y:S02]  /*9800*/  SYNCS.PHASECHK.TRANS64.TRYWAIT P1, [R16+URZ+0x80], R3 ;  /* 0x00008003100075a7 */ /* 0x00452400080211ff */
[----:B----4-:R-:W-:Y:S05]  /*9810*/  @!P1 NANOSLEEP.SYNCS 0x989680 ;  /* 0x009896800000995d */ /* 0x010fea0003900000 */
[----:B------:R-:W4:Y:S02]  /*9820*/  @!P1 SYNCS.PHASECHK.TRANS64 P1, [R16+URZ+0x80], R3 ;  /* 0x00008003100095a7 */ /* 0x000f2400080210ff */
[----:B----4-:R-:W-:Y:S05]  /*9830*/  @!P1 BRA `(.L_x_125) ;  /* 0xfffffffc00f09947 */ /* 0x010fea000383ffff */
[----:B------:R-:W-:Y:S05]  /*9840*/  BRA `(.L_x_124) ;  /* 0xffffffe800887947 */ /* 0x000fea000383ffff */
        .weak           $__internal_0_$__cuda_sm10x_tcgen05_guardrail_trap_col_being_dealloced_not_returned_by_alloc
        .type           $__internal_0_$__cuda_sm10x_tcgen05_guardrail_trap_col_being_dealloced_not_returned_by_alloc,@function
        .size           $__internal_0_$__cuda_sm10x_tcgen05_guardrail_trap_col_being_dealloced_not_returned_by_alloc,($__internal_1_$__cuda_sm10x_tcgen05_guardrail_trap_phase_invalid_during_alloc - $__internal_0_$__cuda_sm10x_tcgen05_guardrail_trap_col_being_dealloced_not_returned_by_alloc)
$__internal_0_$__cuda_sm10x_tcgen05_guardrail_trap_col_being_dealloced_not_returned_by_alloc:
[----:B------:R-:W-:Y:S05]  /*9850*/  BPT.TRAP 0x1 ;  /* 0x000000040000795c */ /* 0x000fea0000300000 */
[----:B------:R-:W-:-:S04]  /*9860*/  HFMA2 R3, -RZ, RZ, 0, 0 ;  /* 0x00000000ff037431 */ /* 0x000fc800000001ff */
[----:B------:R-:W-:Y:S05]  /*9870*/  RET.REL.NODEC R2 `(_ZN7cutlass13device_kernelINS_4conv6kernel13ConvUniversalINS1_16ConvProblemShapeILNS1_8OperatorE2ELi2EEENS1_10collective14CollectiveConvINS1_47MainloopSm100TmaUmmaWarpSpecializedImplicitGemmILS5_2ELi8ELi2ELi1ELi2EN4cute5tupleIJNSA_1CILi2EEENSC_ILi1EEESE_EEEEENSB_IJNSC_ILi64EEENSB_IJNSC_ILi128EEEEEENSB_IJSH_EEEEEENS_10bfloat16_tESM_NSA_8TiledMMAINSA_8MMA_AtomIJNSA_20SM100_MMA_F16BF16_SSISM_SM_fLi64ELi128ELNSA_4UMMA5MajorE1ELSR_1ELNSQ_7ScaleInE0ELSS_0EEEEEENSA_6LayoutINSB_IJSE_SE_SE_EEENSB_IJNSC_ILi0EEESX_SX_EEEEENSB_IJNSA_10UnderscoreES10_S10_EEEEENS7_6detail27Sm100ImplicitGemmTileTraitsINSA_13SM90_TMA_LOADENSA_14ComposedLayoutINSA_7SwizzleILi3ELi4ELi3EEENSA_18smem_ptr_flag_bitsILi16EEENSV_INSB_IJSH_NSC_ILi8EEEEEENSB_IJSE_SH_EEEEEEEvEENS14_INSA_30SM90_TMA_LOAD_IM2COL_MULTICASTES1F_vEEEENS_8epilogue10collective18CollectiveEpilogueINS1K_23Sm100TmaWarpSpecializedILi4ELi2ELi16ELb1ELb0EEEJSL_NSB_IJNSV_ISH_SE_EENSV_INSC_ILi32EEESE_EEEEESM_NSB_IJlNSB_IJSE_llEEESX_EEESM_S1U_NS1K_6fusion15FusionCallbacksIS1O_NS1V_17LinearCombinationISM_fSM_fLNS_15FloatRoundStyleE2EEESL_S1S_JEEENSA_5SM1004TMEM4LOAD26SM100_TMEM_LOAD_16dp256b4xES15_NS16_INS17_ILi2ELi4ELi3EEES1A_NSV_INSB_IJS1B_S1Q_EEENSB_IJS1Q_SE_EEEEEEENSA_17SM75_U32x4_LDSM_NENSA_14SM90_TMA_STOREES29_NSA_17SM90_U32x4_STSM_NENSA_39AutoVectorizingCopyWithAssumedAlignmentILi128EEEEEEvvEEEEvNT_6ParamsE) ;  /* 0xffffff6402e07950 */ /* 0x000fea0003c3ffff */
        .weak           $__internal_1_$__cuda_sm10x_tcgen05_guardrail_trap_phase_invalid_during_alloc
        .type           $__internal_1_$__cuda_sm10x_tcgen05_guardrail_trap_phase_invalid_during_alloc,@function
        .size           $__internal_1_$__cuda_sm10x_tcgen05_guardrail_trap_phase_invalid_during_alloc,($__internal_2_$__cuda_sm10x_tcgen05_guardrail_trap_unallocated_columns_being_dealloced - $__internal_1_$__cuda_sm10x_tcgen05_guardrail_trap_phase_invalid_during_alloc)
$__internal_1_$__cuda_sm10x_tcgen05_guardrail_trap_phase_invalid_during_alloc:
[----:B------:R-:W-:Y:S05]  /*9880*/  BPT.TRAP 0x1 ;  /* 0x000000040000795c */ /* 0x000fea0000300000 */
[----:B------:R-:W-:-:S04]  /*9890*/  MOV R3, 0x0 ;  /* 0x0000000000037802 */ /* 0x000fc80000000f00 */
[----:B------:R-:W-:Y:S05]  /*98a0*/  RET.REL.NODEC R2 `(_ZN7cutlass13device_kernelINS_4conv6kernel13ConvUniversalINS1_16ConvProblemShapeILNS1_8OperatorE2ELi2EEENS1_10collective14CollectiveConvINS1_47MainloopSm100TmaUmmaWarpSpecializedImplicitGemmILS5_2ELi8ELi2ELi1ELi2EN4cute5tupleIJNSA_1CILi2EEENSC_ILi1EEESE_EEEEENSB_IJNSC_ILi64EEENSB_IJNSC_ILi128EEEEEENSB_IJSH_EEEEEENS_10bfloat16_tESM_NSA_8TiledMMAINSA_8MMA_AtomIJNSA_20SM100_MMA_F16BF16_SSISM_SM_fLi64ELi128ELNSA_4UMMA5MajorE1ELSR_1ELNSQ_7ScaleInE0ELSS_0EEEEEENSA_6LayoutINSB_IJSE_SE_SE_EEENSB_IJNSC_ILi0EEESX_SX_EEEEENSB_IJNSA_10UnderscoreES10_S10_EEEEENS7_6detail27Sm100ImplicitGemmTileTraitsINSA_13SM90_TMA_LOADENSA_14ComposedLayoutINSA_7SwizzleILi3ELi4ELi3EEENSA_18smem_ptr_flag_bitsILi16EEENSV_INSB_IJSH_NSC_ILi8EEEEEENSB_IJSE_SH_EEEEEEEvEENS14_INSA_30SM90_TMA_LOAD_IM2COL_MULTICASTES1F_vEEEENS_8epilogue10collective18CollectiveEpilogueINS1K_23Sm100TmaWarpSpecializedILi4ELi2ELi16ELb1ELb0EEEJSL_NSB_IJNSV_ISH_SE_EENSV_INSC_ILi32EEESE_EEEEESM_NSB_IJlNSB_IJSE_llEEESX_EEESM_S1U_NS1K_6fusion15FusionCallbacksIS1O_NS1V_17LinearCombinationISM_fSM_fLNS_15FloatRoundStyleE2EEESL_S1S_JEEENSA_5SM1004TMEM4LOAD26SM100_TMEM_LOAD_16dp256b4xES15_NS16_INS17_ILi2ELi4ELi3EEES1A_NSV_INSB_IJS1B_S1Q_EEENSB_IJS1Q_SE_EEEEEEENSA_17SM75_U32x4_LDSM_NENSA_14SM90_TMA_STOREES29_NSA_17SM90_U32x4_STSM_NENSA_39AutoVectorizingCopyWithAssumedAlignmentILi128EEEEEEvvEEEEvNT_6ParamsE) ;  /* 0xffffff6402d47950 */ /* 0x000fea0003c3ffff */
        .weak           $__internal_2_$__cuda_sm10x_tcgen05_guardrail_trap_unallocated_columns_being_dealloced
        .type           $__internal_2_$__cuda_sm10x_tcgen05_guardrail_trap_unallocated_columns_being_dealloced,@function
        .size           $__internal_2_$__cuda_sm10x_tcgen05_guardrail_trap_unallocated_columns_being_dealloced,(.L_x_186 - $__internal_2_$__cuda_sm10x_tcgen05_guardrail_trap_unallocated_columns_being_dealloced)
$__internal_2_$__cuda_sm10x_tcgen05_guardrail_trap_unallocated_columns_being_dealloced:
[----:B------:R-:W-:Y:S05]  /*98b0*/  BPT.TRAP 0x1 ;  /* 0x000000040000795c */ /* 0x000fea0000300000 */
[----:B------:R-:W-:-:S04]  /*98c0*/  HFMA2 R3, -RZ, RZ, 0, 0 ;  /* 0x00000000ff037431 */ /* 0x000fc800000001ff */
[----:B------:R-:W-:Y:S05]  /*98d0*/  RET.REL.NODEC R2 `(_ZN7cutlass13device_kernelINS_4conv6kernel13ConvUniversalINS1_16ConvProblemShapeILNS1_8OperatorE2ELi2EEENS1_10collective14CollectiveConvINS1_47MainloopSm100TmaUmmaWarpSpecializedImplicitGemmILS5_2ELi8ELi2ELi1ELi2EN4cute5tupleIJNSA_1CILi2EEENSC_ILi1EEESE_EEEEENSB_IJNSC_ILi64EEENSB_IJNSC_ILi128EEEEEENSB_IJSH_EEEEEENS_10bfloat16_tESM_NSA_8TiledMMAINSA_8MMA_AtomIJNSA_20SM100_MMA_F16BF16_SSISM_SM_fLi64ELi128ELNSA_4UMMA5MajorE1ELSR_1ELNSQ_7ScaleInE0ELSS_0EEEEEENSA_6LayoutINSB_IJSE_SE_SE_EEENSB_IJNSC_ILi0EEESX_SX_EEEEENSB_IJNSA_10UnderscoreES10_S10_EEEEENS7_6detail27Sm100ImplicitGemmTileTraitsINSA_13SM90_TMA_LOADENSA_14ComposedLayoutINSA_7SwizzleILi3ELi4ELi3EEENSA_18smem_ptr_flag_bitsILi16EEENSV_INSB_IJSH_NSC_ILi8EEEEEENSB_IJSE_SH_EEEEEEEvEENS14_INSA_30SM90_TMA_LOAD_IM2COL_MULTICASTES1F_vEEEENS_8epilogue10collective18CollectiveEpilogueINS1K_23Sm100TmaWarpSpecializedILi4ELi2ELi16ELb1ELb0EEEJSL_NSB_IJNSV_ISH_SE_EENSV_INSC_ILi32EEESE_EEEEESM_NSB_IJlNSB_IJSE_llEEESX_EEESM_S1U_NS1K_6fusion15FusionCallbacksIS1O_NS1V_17LinearCombinationISM_fSM_fLNS_15FloatRoundStyleE2EEESL_S1S_JEEENSA_5SM1004TMEM4LOAD26SM100_TMEM_LOAD_16dp256b4xES15_NS16_INS17_ILi2ELi4ELi3EEES1A_NSV_INSB_IJS1B_S1Q_EEENSB_IJS1Q_SE_EEEEEEENSA_17SM75_U32x4_LDSM_NENSA_14SM90_TMA_STOREES29_NSA_17SM90_U32x4_STSM_NENSA_39AutoVectorizingCopyWithAssumedAlignmentILi128EEEEEEvvEEEEvNT_6ParamsE) ;  /* 0xffffff6402c87950 */ /* 0x000fea0003c3ffff */
.L_x_185:
[----:B------:R-:W-:-:S00]  /*98e0*/  BRA `(.L_x_185) ;  /* 0xfffffffc00fc7947 */ /* 0x000fc0000383ffff */
[----:B------:R-:W-:-:S00]  /*98f0*/  NOP ;  /* 0x0000000000007918 */ /* 0x000fc00000000000 */
        /* <DEDUP_REMOVED lines=8> */
.L_x_186:


//--------------------- .nv.global.init           --------------------------
	.section	.nv.global.init,"aw",@progbits
.nv.global.init:
	.type		$str$29,@object
	.size		$str$29,($str$30 - $str$29)
$str$29:
        /*0000*/ 	.byte	0x28, 0x61, 0x64, 0x64, 0x72, 0x65, 0x73, 0x73, 0x20, 0x26, 0x20, 0x6d, 0x61, 0x73, 0x6b, 0x29
        /*0010*/ 	.byte	0x20, 0x3d, 0x3d, 0x20, 0x30, 0x00
	.type		$str$30,@object
	.size		$str$30,($str$28 - $str$30)
$str$30:
        /*0016*/ 	.byte	0x2f, 0x74, 0x6d, 0x70, 0x2f, 0x63, 0x75, 0x74, 0x6c, 0x61, 0x73, 0x73, 0x5f, 0x73, 0x77, 0x65
        /*0026*/ 	.byte	0x65, 0x70, 0x5f, 0x73, 0x72, 0x63, 0x2f, 0x69, 0x6e, 0x63, 0x6c, 0x75, 0x64, 0x65, 0x2f, 0x63
        /*0036*/ 	.byte	0x75, 0x74, 0x65, 0x2f, 0x70, 0x6f, 0x69, 0x6e, 0x74, 0x65, 0x72, 0x5f, 0x66, 0x6c, 0x61, 0x67
        /*0046*/ 	.byte	0x67, 0x65, 0x64, 0x2e, 0x68, 0x70, 0x70, 0x00
	.type		$str$28,@object
	.size		$str$28,($str$27 - $str$28)
$str$28:
        /*004e*/ 	.byte	0x2f, 0x74, 0x6d, 0x70, 0x2f, 0x63, 0x75, 0x74, 0x6c, 0x61, 0x73, 0x73, 0x5f, 0x73, 0x77, 0x65
        /*005e*/ 	.byte	0x65, 0x70, 0x5f, 0x73, 0x72, 0x63, 0x2f, 0x69, 0x6e, 0x63, 0x6c, 0x75, 0x64, 0x65, 0x2f, 0x63
        /*006e*/ 	.byte	0x75, 0x74, 0x65, 0x2f, 0x61, 0x74, 0x6f, 0x6d, 0x2f, 0x63, 0x6f, 0x70, 0x79, 0x5f, 0x74, 0x72
        /*007e*/ 	.byte	0x61, 0x69, 0x74, 0x73, 0x5f, 0x73, 0x6d, 0x31, 0x30, 0x30, 0x2e, 0x68, 0x70, 0x70, 0x00
	.type		$str$27,@object
	.size		$str$27,(__unnamed_1 - $str$27)
$str$27:
        /*008d*/ 	.byte	0x28, 0x28, 0x75, 0x69, 0x6e, 0x74, 0x33, 0x32, 0x5f, 0x74, 0x28, 0x74, 0x68, 0x72, 0x65, 0x61
        /*009d*/ 	.byte	0x64, 0x49, 0x64, 0x78, 0x2e, 0x78, 0x29, 0x20, 0x2f, 0x20, 0x33, 0x32, 0x29, 0x20, 0x25, 0x20
        /*00ad*/ 	.byte	0x34, 0x29, 0x20, 0x3d, 0x3d, 0x20, 0x28, 0x28, 0x28, 0x74, 0x6d, 0x65, 0x6d, 0x5f, 0x61, 0x64
        /*00bd*/ 	.byte	0x64, 0x72, 0x20, 0x3e, 0x3e, 0x20, 0x31, 0x36, 0x29, 0x20, 0x2f, 0x20, 0x33, 0x32, 0x29, 0x20
        /*00cd*/ 	.byte	0x25, 0x20, 0x34, 0x29, 0x00
	.type		__unnamed_1,@object
	.size		__unnamed_1,(__unnamed_2 - __unnamed_1)
__unnamed_1:
        /*00d2*/ 	.byte	0x61, 0x75, 0x74, 0x6f, 0x20, 0x63, 0x75, 0x74, 0x65, 0x3a, 0x3a, 0x61, 0x73, 0x5f, 0x70, 0x6f
        /* <DEDUP_REMOVED lines=24> */
        /*0262*/ 	.byte	0x30, 0x34, 0x38, 0x3e, 0x3e, 0x3e, 0x3e, 0x5d, 0x00
	.type		__unnamed_2,@object
	.size		__unnamed_2,(.L_2 - __unnamed_2)
__unnamed_2:
        /* <DEDUP_REMOVED lines=45> */
        /*053b*/ 	.byte	0x3e, 0x3e, 0x3e, 0x5d, 0x00
.L_2:


//--------------------- .nv.shared._ZN7cutlass13device_kernelINS_4conv6kernel13ConvUniversalINS1_16ConvProblemShapeILNS1_8OperatorE2ELi2EEENS1_10collective14CollectiveConvINS1_47MainloopSm100TmaUmmaWarpSpecializedImplicitGemmILS5_2ELi8ELi2ELi1ELi2EN4cute5tupleIJNSA_1CILi2EEENSC_ILi1EEESE_EEEEENSB_IJNSC_ILi64EEENSB_IJNSC_ILi128EEEEEENSB_IJSH_EEEEEENS_10bfloat16_tESM_NSA_8TiledMMAINSA_8MMA_AtomIJNSA_20SM100_MMA_F16BF16_SSISM_SM_fLi64ELi128ELNSA_4UMMA5MajorE1ELSR_1ELNSQ_7ScaleInE0ELSS_0EEEEEENSA_6LayoutINSB_IJSE_SE_SE_EEENSB_IJNSC_ILi0EEESX_SX_EEEEENSB_IJNSA_10UnderscoreES10_S10_EEEEENS7_6detail27Sm100ImplicitGemmTileTraitsINSA_13SM90_TMA_LOADENSA_14ComposedLayoutINSA_7SwizzleILi3ELi4ELi3EEENSA_18smem_ptr_flag_bitsILi16EEENSV_INSB_IJSH_NSC_ILi8EEEEEENSB_IJSE_SH_EEEEEEEvEENS14_INSA_30SM90_TMA_LOAD_IM2COL_MULTICASTES1F_vEEEENS_8epilogue10collective18CollectiveEpilogueINS1K_23Sm100TmaWarpSpecializedILi4ELi2ELi16ELb1ELb0EEEJSL_NSB_IJNSV_ISH_SE_EENSV_INSC_ILi32EEESE_EEEEESM_NSB_IJlNSB_IJSE_llEEESX_EEESM_S1U_NS1K_6fusion15FusionCallbacksIS1O_NS1V_17LinearCombinationISM_fSM_fLNS_15FloatRoundStyleE2EEESL_S1S_JEEENSA_5SM1004TMEM4LOAD26SM100_TMEM_LOAD_16dp256b4xES15_NS16_INS17_ILi2ELi4ELi3EEES1A_NSV_INSB_IJS1B_S1Q_EEENSB_IJS1Q_SE_EEEEEEENSA_17SM75_U32x4_LDSM_NENSA_14SM90_TMA_STOREES29_NSA_17SM90_U32x4_STSM_NENSA_39AutoVectorizingCopyWithAssumedAlignmentILi128EEEEEEvvEEEEvNT_6ParamsE --------------------------
	.section	.nv.shared._ZN7cutlass13device_kernelINS_4conv6kernel13ConvUniversalINS1_16ConvProblemShapeILNS1_8OperatorE2ELi2EEENS1_10collective14CollectiveConvINS1_47MainloopSm100TmaUmmaWarpSpecializedImplicitGemmILS5_2ELi8ELi2ELi1ELi2EN4cute5tupleIJNSA_1CILi2EEENSC_ILi1EEESE_EEEEENSB_IJNSC_ILi64EEENSB_IJNSC_ILi128EEEEEENSB_IJSH_EEEEEENS_10bfloat16_tESM_NSA_8TiledMMAINSA_8MMA_AtomIJNSA_20SM100_MMA_F16BF16_SSISM_SM_fLi64ELi128ELNSA_4UMMA5MajorE1ELSR_1ELNSQ_7ScaleInE0ELSS_0EEEEEENSA_6LayoutINSB_IJSE_SE_SE_EEENSB_IJNSC_ILi0EEESX_SX_EEEEENSB_IJNSA_10UnderscoreES10_S10_EEEEENS7_6detail27Sm100ImplicitGemmTileTraitsINSA_13SM90_TMA_LOADENSA_14ComposedLayoutINSA_7SwizzleILi3ELi4ELi3EEENSA_18smem_ptr_flag_bitsILi16EEENSV_INSB_IJSH_NSC_ILi8EEEEEENSB_IJSE_SH_EEEEEEEvEENS14_INSA_30SM90_TMA_LOAD_IM2COL_MULTICASTES1F_vEEEENS_8epilogue10collective18CollectiveEpilogueINS1K_23Sm100TmaWarpSpecializedILi4ELi2ELi16ELb1ELb0EEEJSL_NSB_IJNSV_ISH_SE_EENSV_INSC_ILi32EEESE_EEEEESM_NSB_IJlNSB_IJSE_llEEESX_EEESM_S1U_NS1K_6fusion15FusionCallbacksIS1O_NS1V_17LinearCombinationISM_fSM_fLNS_15FloatRoundStyleE2EEESL_S1S_JEEENSA_5SM1004TMEM4LOAD26SM100_TMEM_LOAD_16dp256b4xES15_NS16_INS17_ILi2ELi4ELi3EEES1A_NSV_INSB_IJS1B_S1Q_EEENSB_IJS1Q_SE_EEEEEEENSA_17SM75_U32x4_LDSM_NENSA_14SM90_TMA_STOREES29_NSA_17SM90_U32x4_STSM_NENSA_39AutoVectorizingCopyWithAssumedAlignmentILi128EEEEEEvvEEEEvNT_6ParamsE,"aw",@nobits
	.sectionflags	@""
	.align	16
	.zero		1024


//--------------------- .nv.shared.reserved.0     --------------------------
	.section	.nv.shared.reserved.0,"aw",@nobits
	.weak		__nv_reservedSMEM_offset_0_alias
	.size		__nv_reservedSMEM_offset_0_alias, 0, 64
	.other		__nv_reservedSMEM_offset_0_alias,@"STO_CUDA_RESERVED_SHARED STV_DEFAULT"
__nv_reservedSMEM_offset_0_alias:
	.zero		0
.nv.shared.reserved.0:
	.zero		64
	.weak		__nv_reservedSMEM_tcgen05_partition
	.type		__nv_reservedSMEM_tcgen05_partition,@object
	.size		__nv_reservedSMEM_tcgen05_partition,(.L_0 - __nv_reservedSMEM_tcgen05_partition)
__nv_reservedSMEM_tcgen05_partition:
	.zero		32
.L_0:


//--------------------- .nv.global                --------------------------
	.section	.nv.global,"aw",@nobits
.nv.global:
	.type		_ZN39_INTERNAL_9f931c4d_4_k_cu_3d7e7677_31204cute1_E,@object
	.size		_ZN39_INTERNAL_9f931c4d_4_k_cu_3d7e7677_31204cute1_E,(_ZN39_INTERNAL_9f931c4d_4_k_cu_3d7e7677_31204cuda3std3__45__cpo6cbeginE - _ZN39_INTERNAL_9f931c4d_4_k_cu_3d7e7677_31204cute1_E)
_ZN39_INTERNAL_9f931c4d_4_k_cu_3d7e7677_31204cute1_E:
	.zero		1
	.type		_ZN39_INTERNAL_9f931c4d_4_k_cu_3d7e7677_31204cuda3std3__45__cpo6cbeginE,@object
	.size		_ZN39_INTERNAL_9f931c4d_4_k_cu_3d7e7677_31204cuda3std3__45__cpo6cbeginE,(_ZN39_INTERNAL_9f931c4d_4_k_cu_3d7e7677_31204cuda3std3__48in_placeE - _ZN39_INTERNAL_9f931c4d_4_k_cu_3d7e7677_31204cuda3std3__45__cpo6cbeginE)
_ZN39_INTERNAL_9f931c4d_4_k_cu_3d7e7677_31204cuda3std3__45__cpo6cbeginE:
	.zero		1
	.type		_ZN39_INTERNAL_9f931c4d_4_k_cu_3d7e7677_31204cuda3std3__48in_placeE,@object
	.size		_ZN39_INTERNAL_9f931c4d_4_k_cu_3d7e7677_31204cuda3std3__48in_placeE,(_ZN39_INTERNAL_9f931c4d_4_k_cu_3d7e7677_31204cuda3std6ranges3__45__cpo9iter_moveE - _ZN39_INTERNAL_9f931c4d_4_k_cu_3d7e7677_31204cuda3std3__48in_placeE)
_ZN39_INTERNAL_9f931c4d_4_k_cu_3d7e7677_31204cuda3std3__48in_placeE:
	.zero		1
	.type		_ZN39_INTERNAL_9f931c4d_4_k_cu_3d7e7677_31204cuda3std6ranges3__45__cpo9iter_moveE,@object
	.size		_ZN39_INTERNAL_9f931c4d_4_k_cu_3d7e7677_31204cuda3std6ranges3__45__cpo9iter_moveE,(_ZN39_INTERNAL_9f931c4d_4_k_cu_3d7e7677_31204cuda3std3__45__cpo5beginE - _ZN39_INTERNAL_9f931c4d_4_k_cu_3d7e7677_31204cuda3std6ranges3__45__cpo9iter_moveE)
_ZN39_INTERNAL_9f931c4d_4_k_cu_3d7e7677_31204cuda3std6ranges3__45__cpo9iter_moveE:
	.zero		1
	.type		_ZN39_INTERNAL_9f931c4d_4_k_cu_3d7e7677_31204cuda3std3__45__cpo5beginE,@object
	.size		_ZN39_INTERNAL_9f931c4d_4_k_cu_3d7e7677_31204cuda3std3__45__cpo5beginE,(_ZN39_INTERNAL_9f931c4d_4_k_cu_3d7e7677_31204cuda3std3__441_GLOBAL__N__9f931c4d_4_k_cu_3d7e7677_31206ignoreE - _ZN39_INTERNAL_9f931c4d_4_k_cu_3d7e7677_31204cuda3std3__45__cpo5beginE)
_ZN39_INTERNAL_9f931c4d_4_k_cu_3d7e7677_31204cuda3std3__45__cpo5beginE:
	.zero		1
	.type		_ZN39_INTERNAL_9f931c4d_4_k_cu_3d7e7677_31204cuda3std3__441_GLOBAL__N__9f931c4d_4_k_cu_3d7e7677_31206ignoreE,@object
	.size		_ZN39_INTERNAL_9f931c4d_4_k_cu_3d7e7677_31204cuda3std3__441_GLOBAL__N__9f931c4d_4_k_cu_3d7e7677_31206ignoreE,(_ZN39_INTERNAL_9f931c4d_4_k_cu_3d7e7677_31204cute7productE - _ZN39_INTERNAL_9f931c4d_4_k_cu_3d7e7677_31204cuda3std3__441_GLOBAL__N__9f931c4d_4_k_cu_3d7e7677_31206ignoreE)
_ZN39_INTERNAL_9f931c4d_4_k_cu_3d7e7677_31204cuda3std3__441_GLOBAL__N__9f931c4d_4_k_cu_3d7e7677_31206ignoreE:
	.zero		1
	.type		_ZN39_INTERNAL_9f931c4d_4_k_cu_3d7e7677_31204cute7productE,@object
	.size		_ZN39_INTERNAL_9f931c4d_4_k_cu_3d7e7677_31204cute7productE,(_ZN39_INTERNAL_9f931c4d_4_k_cu_3d7e7677_31204cuda3std3__45__cpo3endE - _ZN39_INTERNAL_9f931c4d_4_k_cu_3d7e7677_31204cute7productE)
_ZN39_INTERNAL_9f931c4d_4_k_cu_3d7e7677_31204cute7productE:
	.zero		1
	.type		_ZN39_INTERNAL_9f931c4d_4_k_cu_3d7e7677_31204cuda3std3__45__cpo3endE,@object
	.size		_ZN39_INTERNAL_9f931c4d_4_k_cu_3d7e7677_31204cuda3std3__45__cpo3endE,(_ZN39_INTERNAL_9f931c4d_4_k_cu_3d7e7677_31204cuda3std3__419piecewise_constructE - _ZN39_INTERNAL_9f931c4d_4_k_cu_3d7e7677_31204cuda3std3__45__cpo3endE)
_ZN39_INTERNAL_9f931c4d_4_k_cu_3d7e7677_31204cuda3std3__45__cpo3endE:
	.zero		1
	.type		_ZN39_INTERNAL_9f931c4d_4_k_cu_3d7e7677_31204cuda3std3__419piecewise_constructE,@object
	.size		_ZN39_INTERNAL_9f931c4d_4_k_cu_3d7e7677_31204cuda3std3__419piecewise_constructE,(_ZN39_INTERNAL_9f931c4d_4_k_cu_3d7e7677_31204cuda3std3__45__cpo4cendE - _ZN39_INTERNAL_9f931c4d_4_k_cu_3d7e7677_31204cuda3std3__419piecewise_constructE)
_ZN39_INTERNAL_9f931c4d_4_k_cu_3d7e7677_31204cuda3std3__419piecewise_constructE:
	.zero		1
	.type		_ZN39_INTERNAL_9f931c4d_4_k_cu_3d7e7677_31204cuda3std3__45__cpo4cendE,@object
	.size		_ZN39_INTERNAL_9f931c4d_4_k_cu_3d7e7677_31204cuda3std3__45__cpo4cendE,(_ZN39_INTERNAL_9f931c4d_4_k_cu_3d7e7677_31204cuda3std6ranges3__45__cpo4swapE - _ZN39_INTERNAL_9f931c4d_4_k_cu_3d7e7677_31204cuda3std3__45__cpo4cendE)
_ZN39_INTERNAL_9f931c4d_4_k_cu_3d7e7677_31204cuda3std3__45__cpo4cendE:
	.zero		1
	.type		_ZN39_INTERNAL_9f931c4d_4_k_cu_3d7e7677_31204cuda3std6ranges3__45__cpo4swapE,@object
	.size		_ZN39_INTERNAL_9f931c4d_4_k_cu_3d7e7677_31204cuda3std6ranges3__45__cpo4swapE,(.L_10 - _ZN39_INTERNAL_9f931c4d_4_k_cu_3d7e7677_31204cuda3std6ranges3__45__cpo4swapE)
_ZN39_INTERNAL_9f931c4d_4_k_cu_3d7e7677_31204cuda3std6ranges3__45__cpo4swapE:
	.zero		1
.L_10:


//--------------------- .nv.constant0._ZN7cutlass13device_kernelINS_4conv6kernel13ConvUniversalINS1_16ConvProblemShapeILNS1_8OperatorE2ELi2EEENS1_10collective14CollectiveConvINS1_47MainloopSm100TmaUmmaWarpSpecializedImplicitGemmILS5_2ELi8ELi2ELi1ELi2EN4cute5tupleIJNSA_1CILi2EEENSC_ILi1EEESE_EEEEENSB_IJNSC_ILi64EEENSB_IJNSC_ILi128EEEEEENSB_IJSH_EEEEEENS_10bfloat16_tESM_NSA_8TiledMMAINSA_8MMA_AtomIJNSA_20SM100_MMA_F16BF16_SSISM_SM_fLi64ELi128ELNSA_4UMMA5MajorE1ELSR_1ELNSQ_7ScaleInE0ELSS_0EEEEEENSA_6LayoutINSB_IJSE_SE_SE_EEENSB_IJNSC_ILi0EEESX_SX_EEEEENSB_IJNSA_10UnderscoreES10_S10_EEEEENS7_6detail27Sm100ImplicitGemmTileTraitsINSA_13SM90_TMA_LOADENSA_14ComposedLayoutINSA_7SwizzleILi3ELi4ELi3EEENSA_18smem_ptr_flag_bitsILi16EEENSV_INSB_IJSH_NSC_ILi8EEEEEENSB_IJSE_SH_EEEEEEEvEENS14_INSA_30SM90_TMA_LOAD_IM2COL_MULTICASTES1F_vEEEENS_8epilogue10collective18CollectiveEpilogueINS1K_23Sm100TmaWarpSpecializedILi4ELi2ELi16ELb1ELb0EEEJSL_NSB_IJNSV_ISH_SE_EENSV_INSC_ILi32EEESE_EEEEESM_NSB_IJlNSB_IJSE_llEEESX_EEESM_S1U_NS1K_6fusion15FusionCallbacksIS1O_NS1V_17LinearCombinationISM_fSM_fLNS_15FloatRoundStyleE2EEESL_S1S_JEEENSA_5SM1004TMEM4LOAD26SM100_TMEM_LOAD_16dp256b4xES15_NS16_INS17_ILi2ELi4ELi3EEES1A_NSV_INSB_IJS1B_S1Q_EEENSB_IJS1Q_SE_EEEEEEENSA_17SM75_U32x4_LDSM_NENSA_14SM90_TMA_STOREES29_NSA_17SM90_U32x4_STSM_NENSA_39AutoVectorizingCopyWithAssumedAlignmentILi128EEEEEEvvEEEEvNT_6ParamsE --------------------------
	.section	.nv.constant0._ZN7cutlass13device_kernelINS_4conv6kernel13ConvUniversalINS1_16ConvProblemShapeILNS1_8OperatorE2ELi2EEENS1_10collective14CollectiveConvINS1_47MainloopSm100TmaUmmaWarpSpecializedImplicitGemmILS5_2ELi8ELi2ELi1ELi2EN4cute5tupleIJNSA_1CILi2EEENSC_ILi1EEESE_EEEEENSB_IJNSC_ILi64EEENSB_IJNSC_ILi128EEEEEENSB_IJSH_EEEEEENS_10bfloat16_tESM_NSA_8TiledMMAINSA_8MMA_AtomIJNSA_20SM100_MMA_F16BF16_SSISM_SM_fLi64ELi128ELNSA_4UMMA5MajorE1ELSR_1ELNSQ_7ScaleInE0ELSS_0EEEEEENSA_6LayoutINSB_IJSE_SE_SE_EEENSB_IJNSC_ILi0EEESX_SX_EEEEENSB_IJNSA_10UnderscoreES10_S10_EEEEENS7_6detail27Sm100ImplicitGemmTileTraitsINSA_13SM90_TMA_LOADENSA_14ComposedLayoutINSA_7SwizzleILi3ELi4ELi3EEENSA_18smem_ptr_flag_bitsILi16EEENSV_INSB_IJSH_NSC_ILi8EEEEEENSB_IJSE_SH_EEEEEEEvEENS14_INSA_30SM90_TMA_LOAD_IM2COL_MULTICASTES1F_vEEEENS_8epilogue10collective18CollectiveEpilogueINS1K_23Sm100TmaWarpSpecializedILi4ELi2ELi16ELb1ELb0EEEJSL_NSB_IJNSV_ISH_SE_EENSV_INSC_ILi32EEESE_EEEEESM_NSB_IJlNSB_IJSE_llEEESX_EEESM_S1U_NS1K_6fusion15FusionCallbacksIS1O_NS1V_17LinearCombinationISM_fSM_fLNS_15FloatRoundStyleE2EEESL_S1S_JEEENSA_5SM1004TMEM4LOAD26SM100_TMEM_LOAD_16dp256b4xES15_NS16_INS17_ILi2ELi4ELi3EEES1A_NSV_INSB_IJS1B_S1Q_EEENSB_IJS1Q_SE_EEEEEEENSA_17SM75_U32x4_LDSM_NENSA_14SM90_TMA_STOREES29_NSA_17SM90_U32x4_STSM_NENSA_39AutoVectorizingCopyWithAssumedAlignmentILi128EEEEEEvvEEEEvNT_6ParamsE,"a",@progbits
	.sectionflags	@""
	.align	4
.nv.constant0._ZN7cutlass13device_kernelINS_4conv6kernel13ConvUniversalINS1_16ConvProblemShapeILNS1_8OperatorE2ELi2EEENS1_10collective14CollectiveConvINS1_47MainloopSm100TmaUmmaWarpSpecializedImplicitGemmILS5_2ELi8ELi2ELi1ELi2EN4cute5tupleIJNSA_1CILi2EEENSC_ILi1EEESE_EEEEENSB_IJNSC_ILi64EEENSB_IJNSC_ILi128EEEEEENSB_IJSH_EEEEEENS_10bfloat16_tESM_NSA_8TiledMMAINSA_8MMA_AtomIJNSA_20SM100_MMA_F16BF16_SSISM_SM_fLi64ELi128ELNSA_4UMMA5MajorE1ELSR_1ELNSQ_7ScaleInE0ELSS_0EEEEEENSA_6LayoutINSB_IJSE_SE_SE_EEENSB_IJNSC_ILi0EEESX_SX_EEEEENSB_IJNSA_10UnderscoreES10_S10_EEEEENS7_6detail27Sm100ImplicitGemmTileTraitsINSA_13SM90_TMA_LOADENSA_14ComposedLayoutINSA_7SwizzleILi3ELi4ELi3EEENSA_18smem_ptr_flag_bitsILi16EEENSV_INSB_IJSH_NSC_ILi8EEEEEENSB_IJSE_SH_EEEEEEEvEENS14_INSA_30SM90_TMA_LOAD_IM2COL_MULTICASTES1F_vEEEENS_8epilogue10collective18CollectiveEpilogueINS1K_23Sm100TmaWarpSpecializedILi4ELi2ELi16ELb1ELb0EEEJSL_NSB_IJNSV_ISH_SE_EENSV_INSC_ILi32EEESE_EEEEESM_NSB_IJlNSB_IJSE_llEEESX_EEESM_S1U_NS1K_6fusion15FusionCallbacksIS1O_NS1V_17LinearCombinationISM_fSM_fLNS_15FloatRoundStyleE2EEESL_S1S_JEEENSA_5SM1004TMEM4LOAD26SM100_TMEM_LOAD_16dp256b4xES15_NS16_INS17_ILi2ELi4ELi3EEES1A_NSV_INSB_IJS1B_S1Q_EEENSB_IJS1Q_SE_EEEEEEENSA_17SM75_U32x4_LDSM_NENSA_14SM90_TMA_STOREES29_NSA_17SM90_U32x4_STSM_NENSA_39AutoVectorizingCopyWithAssumedAlignmentILi128EEEEEEvvEEEEvNT_6ParamsE:
	.zero		2944


//--------------------- SYMBOLS --------------------------

	.type		.nv.reservedSmem.offset0,@object
	.size		.nv.reservedSmem.offset0,0x4
	.type		.nv.reservedSmem.cap,@object
	.size		.nv.reservedSmem.cap,0x4
	.type		__assertfail,@function
